//
// Generated by NVIDIA NVVM Compiler
//
// Compiler Build ID: CL-36424714
// Cuda compilation tools, release 13.0, V13.0.88
// Based on NVVM 20.0.0
//

.version 9.0
.target sm_100
.address_size 64

	// .globl	candidate7
// _ZZ10candidate7E15pad_temp_shared has been demoted
// _ZZ10candidate7E13kernel_shared has been demoted

.visible .entry candidate7(
	.param .u64 .ptr .align 1 candidate7_param_0,
	.param .u64 .ptr .align 1 candidate7_param_1,
	.param .u64 .ptr .align 1 candidate7_param_2
)
.maxntid 128
{
	.reg .pred 	%p<29>;
	.reg .b16 	%rs<147>;
	.reg .b32 	%r<159>;
	.reg .b32 	%f<278>;
	.reg .b64 	%rd<36>;
	// demoted variable
	.shared .align 4 .b8 _ZZ10candidate7E15pad_temp_shared[2560];
	// demoted variable
	.shared .align 4 .b8 _ZZ10candidate7E13kernel_shared[12288];
	ld.param.u64 	%rd4, [candidate7_param_0];
	ld.param.u64 	%rd5, [candidate7_param_1];
	cvta.to.global.u64 	%rd1, %rd4;
	cvta.to.global.u64 	%rd2, %rd5;
	mov.u32 	%r31, %ctaid.x;
	mul.hi.u32 	%r32, %r31, -1840700269;
	and.b32  	%r33, %r32, 2147483640;
	mov.u32 	%r34, %tid.x;
	shr.u32 	%r35, %r34, 2;
	shr.u32 	%r36, %r32, 3;
	mul.lo.s32 	%r37, %r36, 14;
	sub.s32 	%r38, %r31, %r37;
	shl.b32 	%r1, %r38, 2;
	and.b32  	%r2, %r34, 3;
	sub.s32 	%r3, 57, %r2;
	shr.u32 	%r39, %r34, 3;
	mul.lo.s32 	%r4, %r36, 448;
	shr.u32 	%r5, %r34, 4;
	and.b32  	%r6, %r35, 3;
	shl.b32 	%r40, %r34, 1;
	and.b32  	%r41, %r40, 24;
	or.b32  	%r7, %r41, %r2;
	mul.lo.s32 	%r8, %r5, 384;
	cvt.u16.u32 	%rs28, %r35;
	mul.lo.s16 	%rs29, %rs28, 26;
	shr.u16 	%rs30, %rs29, 8;
	mul.lo.s16 	%rs31, %rs30, 10;
	sub.s16 	%rs32, %rs28, %rs31;
	cvt.u32.u16 	%r42, %rs32;
	and.b32  	%r43, %r42, 255;
	or.b32  	%r44, %r33, %r43;
	setp.eq.s32 	%p7, %r44, 0;
	add.s32 	%r45, %r33, %r43;
	setp.gt.u32 	%p8, %r45, 56;
	or.pred  	%p1, %p7, %p8;
	cvt.u16.u32 	%rs33, %r39;
	mul.lo.s16 	%rs34, %rs33, 52;
	shr.u16 	%rs35, %rs34, 8;
	and.b16  	%rs36, %rs32, 255;
	mov.b16 	%rs37, 3136;
	mov.b32 	%r47, {%rs37, %rs36};
	cvt.u32.u16 	%r48, %rs35;
	prmt.b32 	%r49, %r48, 56, 0x3340U;
	prmt.b32 	%r50, %r51, %r52, 0x3340U;
	prmt.b32 	%r53, %r49, %r50, 0x5410U;
	mov.b32 	%r154, 0;
	dp2a.lo.u32.u32 	%r9, %r47, %r53, %r154;
	shl.b32 	%r54, %r34, 2;
	mov.u32 	%r55, _ZZ10candidate7E15pad_temp_shared;
	add.s32 	%r10, %r55, %r54;
	or.b16  	%rs38, %rs28, 32;
	mul.lo.s16 	%rs39, %rs38, 26;
	shr.u16 	%rs40, %rs39, 8;
	mul.lo.s16 	%rs41, %rs40, 10;
	sub.s16 	%rs42, %rs38, %rs41;
	cvt.u32.u16 	%r56, %rs42;
	and.b32  	%r57, %r56, 255;
	or.b32  	%r58, %r33, %r57;
	setp.eq.s32 	%p9, %r58, 0;
	add.s32 	%r59, %r33, %r57;
	setp.gt.u32 	%p10, %r59, 56;
	or.pred  	%p2, %p9, %p10;
	or.b16  	%rs43, %rs33, 16;
	mul.lo.s16 	%rs44, %rs43, 52;
	shr.u16 	%rs45, %rs44, 8;
	and.b16  	%rs46, %rs42, 255;
	mov.b32 	%r61, {%rs37, %rs46};
	cvt.u32.u16 	%r62, %rs45;
	prmt.b32 	%r63, %r62, 56, 0x3340U;
	prmt.b32 	%r64, %r63, %r50, 0x5410U;
	dp2a.lo.u32.u32 	%r11, %r61, %r64, %r154;
	or.b16  	%rs47, %rs28, 64;
	mul.lo.s16 	%rs48, %rs47, 103;
	shr.u16 	%rs49, %rs48, 10;
	mul.lo.s16 	%rs50, %rs49, 10;
	sub.s16 	%rs51, %rs47, %rs50;
	cvt.u32.u16 	%r65, %rs51;
	and.b32  	%r66, %r65, 255;
	or.b32  	%r67, %r33, %r66;
	setp.eq.s32 	%p11, %r67, 0;
	add.s32 	%r68, %r33, %r66;
	setp.gt.u32 	%p12, %r68, 56;
	or.pred  	%p3, %p11, %p12;
	or.b16  	%rs52, %rs33, 32;
	mul.lo.s16 	%rs53, %rs52, 52;
	shr.u16 	%rs54, %rs53, 8;
	and.b16  	%rs55, %rs51, 255;
	mov.b32 	%r70, {%rs37, %rs55};
	cvt.u32.u16 	%r71, %rs54;
	prmt.b32 	%r72, %r71, 56, 0x3340U;
	prmt.b32 	%r73, %r72, %r50, 0x5410U;
	dp2a.lo.u32.u32 	%r12, %r70, %r73, %r154;
	or.b16  	%rs56, %rs28, 96;
	mul.lo.s16 	%rs57, %rs56, 103;
	shr.u16 	%rs58, %rs57, 10;
	mul.lo.s16 	%rs59, %rs58, 10;
	sub.s16 	%rs60, %rs56, %rs59;
	cvt.u32.u16 	%r74, %rs60;
	and.b32  	%r75, %r74, 255;
	or.b32  	%r76, %r33, %r75;
	setp.eq.s32 	%p13, %r76, 0;
	add.s32 	%r77, %r33, %r75;
	setp.gt.u32 	%p14, %r77, 56;
	or.pred  	%p4, %p13, %p14;
	or.b16  	%rs61, %rs33, 48;
	mul.lo.s16 	%rs62, %rs61, 52;
	shr.u16 	%rs63, %rs62, 8;
	and.b16  	%rs64, %rs60, 255;
	mov.b32 	%r79, {%rs37, %rs64};
	cvt.u32.u16 	%r80, %rs63;
	prmt.b32 	%r81, %r80, 56, 0x3340U;
	prmt.b32 	%r82, %r81, %r50, 0x5410U;
	dp2a.lo.u32.u32 	%r13, %r79, %r82, %r154;
	or.b16  	%rs65, %rs28, -128;
	and.b16  	%rs66, %rs65, 159;
	mul.lo.s16 	%rs67, %rs66, 205;
	shr.u16 	%rs68, %rs67, 11;
	mul.lo.s16 	%rs69, %rs68, 10;
	sub.s16 	%rs70, %rs65, %rs69;
	cvt.u32.u16 	%r83, %rs70;
	and.b32  	%r84, %r83, 255;
	or.b32  	%r85, %r33, %r84;
	setp.eq.s32 	%p15, %r85, 0;
	add.s32 	%r86, %r33, %r84;
	setp.gt.u32 	%p16, %r86, 56;
	or.pred  	%p5, %p15, %p16;
	or.b16  	%rs71, %rs33, 64;
	mul.lo.s16 	%rs72, %rs71, 103;
	shr.u16 	%rs73, %rs72, 9;
	and.b16  	%rs74, %rs70, 255;
	mov.b32 	%r88, {%rs37, %rs74};
	cvt.u32.u16 	%r89, %rs73;
	prmt.b32 	%r90, %r89, 56, 0x3340U;
	prmt.b32 	%r91, %r90, %r50, 0x5410U;
	dp2a.lo.u32.u32 	%r14, %r88, %r91, %r154;
	cvt.u16.u32 	%rs1, %r34;
	mad.lo.s16 	%rs2, %rs1, 3, 2688;
	or.b16  	%rs3, %rs1, 896;
	or.b16  	%rs4, %rs1, 768;
	or.b16  	%rs5, %rs1, 640;
	or.b16  	%rs6, %rs1, 512;
	or.b16  	%rs7, %rs1, 384;
	or.b16  	%rs8, %rs1, 256;
	or.b16  	%rs9, %rs1, 128;
	mov.u32 	%r92, _ZZ10candidate7E13kernel_shared;
	add.s32 	%r15, %r92, %r54;
	mov.f32 	%f241, 0f00000000;
	mov.f32 	%f242, %f241;
	mov.f32 	%f243, %f241;
	mov.f32 	%f244, %f241;
	mov.f32 	%f245, %f241;
	mov.f32 	%f246, %f241;
	mov.f32 	%f247, %f241;
	mov.f32 	%f248, %f241;
	mov.f32 	%f249, %f241;
	mov.f32 	%f250, %f241;
	mov.f32 	%f251, %f241;
	mov.f32 	%f252, %f241;
	mov.f32 	%f253, %f241;
	mov.f32 	%f254, %f241;
	mov.f32 	%f255, %f241;
	mov.f32 	%f256, %f241;
$L__BB0_1:
	add.s32 	%r94, %r2, %r4;
	add.s32 	%r95, %r94, %r1;
	mad.lo.s32 	%r96, %r154, 50176, %r95;
	add.s32 	%r17, %r96, -57;
	mul.lo.s32 	%r18, %r154, 144;
	mov.b32 	%r155, 0;
$L__BB0_2:
	bar.sync 	0;
	add.s32 	%r98, %r155, %r1;
	or.b32  	%r99, %r98, %r2;
	setp.eq.s32 	%p17, %r99, 0;
	setp.ge.u32 	%p18, %r98, %r3;
	or.pred  	%p6, %p17, %p18;
	add.s32 	%r20, %r17, %r155;
	or.pred  	%p20, %p1, %p6;
	mov.f32 	%f257, 0f00000000;
	@%p20 bra 	$L__BB0_4;
	add.s32 	%r101, %r20, %r9;
	mul.wide.s32 	%rd6, %r101, 4;
	add.s64 	%rd7, %rd1, %rd6;
	ld.global.nc.f32 	%f257, [%rd7];
$L__BB0_4:
	st.shared.f32 	[%r10], %f257;
	or.pred  	%p21, %p2, %p6;
	mov.f32 	%f258, 0f00000000;
	@%p21 bra 	$L__BB0_6;
	add.s32 	%r102, %r20, %r11;
	mul.wide.s32 	%rd8, %r102, 4;
	add.s64 	%rd9, %rd1, %rd8;
	ld.global.nc.f32 	%f258, [%rd9];
$L__BB0_6:
	st.shared.f32 	[%r10+512], %f258;
	or.pred  	%p22, %p3, %p6;
	mov.f32 	%f259, 0f00000000;
	@%p22 bra 	$L__BB0_8;
	add.s32 	%r103, %r20, %r12;
	mul.wide.s32 	%rd10, %r103, 4;
	add.s64 	%rd11, %rd1, %rd10;
	ld.global.nc.f32 	%f259, [%rd11];
$L__BB0_8:
	st.shared.f32 	[%r10+1024], %f259;
	or.pred  	%p23, %p4, %p6;
	mov.f32 	%f260, 0f00000000;
	@%p23 bra 	$L__BB0_10;
	add.s32 	%r104, %r20, %r13;
	mul.wide.s32 	%rd12, %r104, 4;
	add.s64 	%rd13, %rd1, %rd12;
	ld.global.nc.f32 	%f260, [%rd13];
$L__BB0_10:
	st.shared.f32 	[%r10+1536], %f260;
	or.pred  	%p24, %p5, %p6;
	mov.f32 	%f261, 0f00000000;
	@%p24 bra 	$L__BB0_12;
	add.s32 	%r105, %r20, %r14;
	mul.wide.s32 	%rd14, %r105, 4;
	add.s64 	%rd15, %rd1, %rd14;
	ld.global.nc.f32 	%f261, [%rd15];
$L__BB0_12:
	st.shared.f32 	[%r10+2048], %f261;
	add.s32 	%r21, %r155, %r18;
	mov.b32 	%r157, 2048;
	mov.u32 	%r156, %r5;
	mov.u16 	%rs138, %rs1;
	mov.u16 	%rs139, %rs9;
	mov.u16 	%rs140, %rs8;
	mov.u16 	%rs141, %rs7;
	mov.u16 	%rs142, %rs6;
	mov.u16 	%rs143, %rs5;
	mov.u16 	%rs144, %rs4;
	mov.u16 	%rs145, %rs3;
	mov.u16 	%rs146, %rs2;
$L__BB0_13:
	mul.hi.u16 	%rs75, %rs145, -21845;
	shr.u16 	%rs76, %rs75, 5;
	mul.hi.u16 	%rs77, %rs144, -21845;
	shr.u16 	%rs78, %rs77, 5;
	mul.hi.u16 	%rs79, %rs143, -21845;
	shr.u16 	%rs80, %rs79, 5;
	mul.hi.u16 	%rs81, %rs142, -21845;
	shr.u16 	%rs82, %rs81, 5;
	mul.hi.u16 	%rs83, %rs141, -21845;
	shr.u16 	%rs84, %rs83, 5;
	mul.hi.u16 	%rs85, %rs140, -21845;
	shr.u16 	%rs86, %rs85, 5;
	mul.hi.u16 	%rs87, %rs139, -21845;
	shr.u16 	%rs88, %rs87, 5;
	mul.hi.u16 	%rs89, %rs138, -21845;
	shr.u16 	%rs90, %rs89, 5;
	cvt.u16.u32 	%rs91, %r156;
	and.b16  	%rs92, %rs91, 255;
	mul.lo.s16 	%rs93, %rs92, 171;
	shr.u16 	%rs94, %rs93, 9;
	mul.wide.u16 	%r107, %rs94, 576;
	mad.lo.s16 	%rs95, %rs90, -144, %rs146;
	add.s16 	%rs96, %rs95, -2688;
	cvt.u32.u16 	%r108, %rs96;
	add.s32 	%r109, %r21, %r107;
	add.s32 	%r110, %r109, %r108;
	mul.wide.u32 	%rd16, %r110, 4;
	add.s64 	%rd17, %rd2, %rd16;
	ld.global.nc.f32 	%f81, [%rd17];
	add.s32 	%r111, %r15, %r157;
	st.shared.f32 	[%r111+-2048], %f81;
	add.s16 	%rs97, %rs91, 8;
	and.b16  	%rs98, %rs97, 255;
	mul.lo.s16 	%rs99, %rs98, 171;
	shr.u16 	%rs100, %rs99, 9;
	mul.wide.u16 	%r112, %rs100, 576;
	mad.lo.s16 	%rs101, %rs88, -144, %rs146;
	add.s16 	%rs102, %rs101, -2304;
	cvt.u32.u16 	%r113, %rs102;
	add.s32 	%r114, %r21, %r112;
	add.s32 	%r115, %r114, %r113;
	mul.wide.u32 	%rd18, %r115, 4;
	add.s64 	%rd19, %rd2, %rd18;
	ld.global.nc.f32 	%f82, [%rd19];
	st.shared.f32 	[%r111+-1536], %f82;
	add.s16 	%rs103, %rs91, 16;
	and.b16  	%rs104, %rs103, 255;
	mul.lo.s16 	%rs105, %rs104, 171;
	shr.u16 	%rs106, %rs105, 9;
	mul.wide.u16 	%r116, %rs106, 576;
	mad.lo.s16 	%rs107, %rs86, -144, %rs146;
	add.s16 	%rs108, %rs107, -1920;
	cvt.u32.u16 	%r117, %rs108;
	add.s32 	%r118, %r21, %r116;
	add.s32 	%r119, %r118, %r117;
	mul.wide.u32 	%rd20, %r119, 4;
	add.s64 	%rd21, %rd2, %rd20;
	ld.global.nc.f32 	%f83, [%rd21];
	st.shared.f32 	[%r111+-1024], %f83;
	add.s16 	%rs109, %rs91, 24;
	and.b16  	%rs110, %rs109, 255;
	mul.lo.s16 	%rs111, %rs110, 171;
	shr.u16 	%rs112, %rs111, 9;
	mul.wide.u16 	%r120, %rs112, 576;
	mad.lo.s16 	%rs113, %rs84, -144, %rs146;
	add.s16 	%rs114, %rs113, -1536;
	cvt.u32.u16 	%r121, %rs114;
	add.s32 	%r122, %r21, %r120;
	add.s32 	%r123, %r122, %r121;
	mul.wide.u32 	%rd22, %r123, 4;
	add.s64 	%rd23, %rd2, %rd22;
	ld.global.nc.f32 	%f84, [%rd23];
	st.shared.f32 	[%r111+-512], %f84;
	add.s16 	%rs115, %rs91, 32;
	and.b16  	%rs116, %rs115, 255;
	mul.lo.s16 	%rs117, %rs116, 171;
	shr.u16 	%rs118, %rs117, 9;
	mul.wide.u16 	%r124, %rs118, 576;
	mad.lo.s16 	%rs119, %rs82, -144, %rs146;
	add.s16 	%rs120, %rs119, -1152;
	cvt.u32.u16 	%r125, %rs120;
	add.s32 	%r126, %r21, %r124;
	add.s32 	%r127, %r126, %r125;
	mul.wide.u32 	%rd24, %r127, 4;
	add.s64 	%rd25, %rd2, %rd24;
	ld.global.nc.f32 	%f85, [%rd25];
	st.shared.f32 	[%r111], %f85;
	add.s16 	%rs121, %rs91, 40;
	and.b16  	%rs122, %rs121, 255;
	mul.lo.s16 	%rs123, %rs122, 171;
	shr.u16 	%rs124, %rs123, 9;
	mul.wide.u16 	%r128, %rs124, 576;
	mad.lo.s16 	%rs125, %rs80, -144, %rs146;
	add.s16 	%rs126, %rs125, -768;
	cvt.u32.u16 	%r129, %rs126;
	add.s32 	%r130, %r21, %r128;
	add.s32 	%r131, %r130, %r129;
	mul.wide.u32 	%rd26, %r131, 4;
	add.s64 	%rd27, %rd2, %rd26;
	ld.global.nc.f32 	%f86, [%rd27];
	st.shared.f32 	[%r111+512], %f86;
	add.s16 	%rs127, %rs91, 48;
	and.b16  	%rs128, %rs127, 255;
	mul.lo.s16 	%rs129, %rs128, 171;
	shr.u16 	%rs130, %rs129, 9;
	mul.wide.u16 	%r132, %rs130, 576;
	mad.lo.s16 	%rs131, %rs78, -144, %rs146;
	add.s16 	%rs132, %rs131, -384;
	cvt.u32.u16 	%r133, %rs132;
	add.s32 	%r134, %r21, %r132;
	add.s32 	%r135, %r134, %r133;
	mul.wide.u32 	%rd28, %r135, 4;
	add.s64 	%rd29, %rd2, %rd28;
	ld.global.nc.f32 	%f87, [%rd29];
	st.shared.f32 	[%r111+1024], %f87;
	add.s16 	%rs133, %rs91, 56;
	and.b16  	%rs134, %rs133, 255;
	mul.lo.s16 	%rs135, %rs134, 171;
	shr.u16 	%rs136, %rs135, 9;
	mul.wide.u16 	%r136, %rs136, 576;
	mad.lo.s16 	%rs137, %rs76, -144, %rs146;
	cvt.u32.u16 	%r137, %rs137;
	add.s32 	%r138, %r21, %r136;
	add.s32 	%r139, %r138, %r137;
	mul.wide.u32 	%rd30, %r139, 4;
	add.s64 	%rd31, %rd2, %rd30;
	ld.global.nc.f32 	%f88, [%rd31];
	st.shared.f32 	[%r111+1536], %f88;
	add.s32 	%r157, %r157, 4096;
	add.s16 	%rs146, %rs146, 3072;
	add.s16 	%rs145, %rs145, 1024;
	add.s16 	%rs144, %rs144, 1024;
	add.s16 	%rs143, %rs143, 1024;
	add.s16 	%rs142, %rs142, 1024;
	add.s16 	%rs141, %rs141, 1024;
	add.s16 	%rs140, %rs140, 1024;
	add.s16 	%rs139, %rs139, 1024;
	add.s16 	%rs138, %rs138, 1024;
	add.s32 	%r156, %r156, 64;
	setp.ne.s32 	%p25, %r157, 14336;
	@%p25 bra 	$L__BB0_13;
	bar.sync 	0;
	mov.b32 	%r158, 0;
$L__BB0_15:
	mad.lo.s32 	%r141, %r158, 80, %r7;
	mad.lo.s32 	%r142, %r158, 6, %r8;
	shl.b32 	%r143, %r141, 2;
	mov.u32 	%r144, _ZZ10candidate7E15pad_temp_shared;
	add.s32 	%r145, %r144, %r143;
	ld.shared.f32 	%f89, [%r145];
	shl.b32 	%r146, %r142, 2;
	mov.u32 	%r147, _ZZ10candidate7E13kernel_shared;
	add.s32 	%r148, %r147, %r146;
	ld.shared.f32 	%f90, [%r148];
	fma.rn.f32 	%f91, %f89, %f90, %f256;
	ld.shared.f32 	%f92, [%r148+192];
	fma.rn.f32 	%f93, %f89, %f92, %f254;
	ld.shared.f32 	%f94, [%r145+16];
	ld.shared.f32 	%f95, [%r148+4];
	fma.rn.f32 	%f96, %f94, %f95, %f91;
	ld.shared.f32 	%f97, [%r148+196];
	fma.rn.f32 	%f98, %f94, %f97, %f93;
	ld.shared.f32 	%f99, [%r145+32];
	ld.shared.f32 	%f100, [%r148+8];
	fma.rn.f32 	%f101, %f99, %f100, %f96;
	ld.shared.f32 	%f102, [%r148+200];
	fma.rn.f32 	%f103, %f99, %f102, %f98;
	ld.shared.f32 	%f104, [%r145+160];
	ld.shared.f32 	%f105, [%r148+12];
	fma.rn.f32 	%f106, %f104, %f105, %f101;
	ld.shared.f32 	%f107, [%r148+204];
	fma.rn.f32 	%f108, %f104, %f107, %f103;
	ld.shared.f32 	%f109, [%r145+176];
	ld.shared.f32 	%f110, [%r148+16];
	fma.rn.f32 	%f111, %f109, %f110, %f106;
	ld.shared.f32 	%f112, [%r148+208];
	fma.rn.f32 	%f113, %f109, %f112, %f108;
	ld.shared.f32 	%f114, [%r145+192];
	ld.shared.f32 	%f115, [%r148+20];
	fma.rn.f32 	%f256, %f114, %f115, %f111;
	ld.shared.f32 	%f116, [%r148+212];
	fma.rn.f32 	%f254, %f114, %f116, %f113;
	fma.rn.f32 	%f117, %f94, %f90, %f255;
	fma.rn.f32 	%f118, %f94, %f92, %f253;
	fma.rn.f32 	%f119, %f99, %f95, %f117;
	fma.rn.f32 	%f120, %f99, %f97, %f118;
	ld.shared.f32 	%f121, [%r145+48];
	fma.rn.f32 	%f122, %f121, %f100, %f119;
	fma.rn.f32 	%f123, %f121, %f102, %f120;
	fma.rn.f32 	%f124, %f109, %f105, %f122;
	fma.rn.f32 	%f125, %f109, %f107, %f123;
	fma.rn.f32 	%f126, %f114, %f110, %f124;
	fma.rn.f32 	%f127, %f114, %f112, %f125;
	ld.shared.f32 	%f128, [%r145+208];
	fma.rn.f32 	%f255, %f128, %f115, %f126;
	fma.rn.f32 	%f253, %f128, %f116, %f127;
	ld.shared.f32 	%f129, [%r148+384];
	fma.rn.f32 	%f130, %f89, %f129, %f252;
	ld.shared.f32 	%f131, [%r148+576];
	fma.rn.f32 	%f132, %f89, %f131, %f250;
	ld.shared.f32 	%f133, [%r148+388];
	fma.rn.f32 	%f134, %f94, %f133, %f130;
	ld.shared.f32 	%f135, [%r148+580];
	fma.rn.f32 	%f136, %f94, %f135, %f132;
	ld.shared.f32 	%f137, [%r148+392];
	fma.rn.f32 	%f138, %f99, %f137, %f134;
	ld.shared.f32 	%f139, [%r148+584];
	fma.rn.f32 	%f140, %f99, %f139, %f136;
	ld.shared.f32 	%f141, [%r148+396];
	fma.rn.f32 	%f142, %f104, %f141, %f138;
	ld.shared.f32 	%f143, [%r148+588];
	fma.rn.f32 	%f144, %f104, %f143, %f140;
	ld.shared.f32 	%f145, [%r148+400];
	fma.rn.f32 	%f146, %f109, %f145, %f142;
	ld.shared.f32 	%f147, [%r148+592];
	fma.rn.f32 	%f148, %f109, %f147, %f144;
	ld.shared.f32 	%f149, [%r148+404];
	fma.rn.f32 	%f252, %f114, %f149, %f146;
	ld.shared.f32 	%f150, [%r148+596];
	fma.rn.f32 	%f250, %f114, %f150, %f148;
	fma.rn.f32 	%f151, %f94, %f129, %f251;
	fma.rn.f32 	%f152, %f94, %f131, %f249;
	fma.rn.f32 	%f153, %f99, %f133, %f151;
	fma.rn.f32 	%f154, %f99, %f135, %f152;
	fma.rn.f32 	%f155, %f121, %f137, %f153;
	fma.rn.f32 	%f156, %f121, %f139, %f154;
	fma.rn.f32 	%f157, %f109, %f141, %f155;
	fma.rn.f32 	%f158, %f109, %f143, %f156;
	fma.rn.f32 	%f159, %f114, %f145, %f157;
	fma.rn.f32 	%f160, %f114, %f147, %f158;
	fma.rn.f32 	%f251, %f128, %f149, %f159;
	fma.rn.f32 	%f249, %f128, %f150, %f160;
	ld.shared.f32 	%f161, [%r148+768];
	fma.rn.f32 	%f162, %f89, %f161, %f248;
	ld.shared.f32 	%f163, [%r148+960];
	fma.rn.f32 	%f164, %f89, %f163, %f246;
	ld.shared.f32 	%f165, [%r148+772];
	fma.rn.f32 	%f166, %f94, %f165, %f162;
	ld.shared.f32 	%f167, [%r148+964];
	fma.rn.f32 	%f168, %f94, %f167, %f164;
	ld.shared.f32 	%f169, [%r148+776];
	fma.rn.f32 	%f170, %f99, %f169, %f166;
	ld.shared.f32 	%f171, [%r148+968];
	fma.rn.f32 	%f172, %f99, %f171, %f168;
	ld.shared.f32 	%f173, [%r148+780];
	fma.rn.f32 	%f174, %f104, %f173, %f170;
	ld.shared.f32 	%f175, [%r148+972];
	fma.rn.f32 	%f176, %f104, %f175, %f172;
	ld.shared.f32 	%f177, [%r148+784];
	fma.rn.f32 	%f178, %f109, %f177, %f174;
	ld.shared.f32 	%f179, [%r148+976];
	fma.rn.f32 	%f180, %f109, %f179, %f176;
	ld.shared.f32 	%f181, [%r148+788];
	fma.rn.f32 	%f248, %f114, %f181, %f178;
	ld.shared.f32 	%f182, [%r148+980];
	fma.rn.f32 	%f246, %f114, %f182, %f180;
	fma.rn.f32 	%f183, %f94, %f161, %f247;
	fma.rn.f32 	%f184, %f94, %f163, %f245;
	fma.rn.f32 	%f185, %f99, %f165, %f183;
	fma.rn.f32 	%f186, %f99, %f167, %f184;
	fma.rn.f32 	%f187, %f121, %f169, %f185;
	fma.rn.f32 	%f188, %f121, %f171, %f186;
	fma.rn.f32 	%f189, %f109, %f173, %f187;
	fma.rn.f32 	%f190, %f109, %f175, %f188;
	fma.rn.f32 	%f191, %f114, %f177, %f189;
	fma.rn.f32 	%f192, %f114, %f179, %f190;
	fma.rn.f32 	%f247, %f128, %f181, %f191;
	fma.rn.f32 	%f245, %f128, %f182, %f192;
	ld.shared.f32 	%f193, [%r148+1152];
	fma.rn.f32 	%f194, %f89, %f193, %f244;
	ld.shared.f32 	%f195, [%r148+1344];
	fma.rn.f32 	%f196, %f89, %f195, %f242;
	ld.shared.f32 	%f197, [%r148+1156];
	fma.rn.f32 	%f198, %f94, %f197, %f194;
	ld.shared.f32 	%f199, [%r148+1348];
	fma.rn.f32 	%f200, %f94, %f199, %f196;
	ld.shared.f32 	%f201, [%r148+1160];
	fma.rn.f32 	%f202, %f99, %f201, %f198;
	ld.shared.f32 	%f203, [%r148+1352];
	fma.rn.f32 	%f204, %f99, %f203, %f200;
	ld.shared.f32 	%f205, [%r148+1164];
	fma.rn.f32 	%f206, %f104, %f205, %f202;
	ld.shared.f32 	%f207, [%r148+1356];
	fma.rn.f32 	%f208, %f104, %f207, %f204;
	ld.shared.f32 	%f209, [%r148+1168];
	fma.rn.f32 	%f210, %f109, %f209, %f206;
	ld.shared.f32 	%f211, [%r148+1360];
	fma.rn.f32 	%f212, %f109, %f211, %f208;
	ld.shared.f32 	%f213, [%r148+1172];
	fma.rn.f32 	%f244, %f114, %f213, %f210;
	ld.shared.f32 	%f214, [%r148+1364];
	fma.rn.f32 	%f242, %f114, %f214, %f212;
	fma.rn.f32 	%f215, %f94, %f193, %f243;
	fma.rn.f32 	%f216, %f94, %f195, %f241;
	fma.rn.f32 	%f217, %f99, %f197, %f215;
	fma.rn.f32 	%f218, %f99, %f199, %f216;
	fma.rn.f32 	%f219, %f121, %f201, %f217;
	fma.rn.f32 	%f220, %f121, %f203, %f218;
	fma.rn.f32 	%f221, %f109, %f205, %f219;
	fma.rn.f32 	%f222, %f109, %f207, %f220;
	fma.rn.f32 	%f223, %f114, %f209, %f221;
	fma.rn.f32 	%f224, %f114, %f211, %f222;
	fma.rn.f32 	%f243, %f128, %f213, %f223;
	fma.rn.f32 	%f241, %f128, %f214, %f224;
	add.s32 	%r158, %r158, 1;
	setp.ne.s32 	%p26, %r158, 8;
	@%p26 bra 	$L__BB0_15;
	add.s32 	%r155, %r155, 1;
	setp.ne.s32 	%p27, %r155, 3;
	@%p27 bra 	$L__BB0_2;
	add.s32 	%r154, %r154, 1;
	setp.ne.s32 	%p28, %r154, 4;
	@%p28 bra 	$L__BB0_1;
	ld.param.u64 	%rd35, [candidate7_param_2];
	cvta.to.global.u64 	%rd32, %rd35;
	mul.lo.s32 	%r149, %r5, 25088;
	or.b32  	%r150, %r149, %r2;
	add.s32 	%r151, %r150, %r4;
	add.s32 	%r152, %r151, %r1;
	mad.lo.s32 	%r153, %r6, 112, %r152;
	mul.wide.u32 	%rd33, %r153, 4;
	add.s64 	%rd34, %rd32, %rd33;
	st.global.f32 	[%rd34], %f256;
	st.global.f32 	[%rd34+224], %f255;
	st.global.f32 	[%rd34+12544], %f254;
	st.global.f32 	[%rd34+12768], %f253;
	st.global.f32 	[%rd34+25088], %f252;
	st.global.f32 	[%rd34+25312], %f251;
	st.global.f32 	[%rd34+37632], %f250;
	st.global.f32 	[%rd34+37856], %f249;
	st.global.f32 	[%rd34+50176], %f248;
	st.global.f32 	[%rd34+50400], %f247;
	st.global.f32 	[%rd34+62720], %f246;
	st.global.f32 	[%rd34+62944], %f245;
	st.global.f32 	[%rd34+75264], %f244;
	st.global.f32 	[%rd34+75488], %f243;
	st.global.f32 	[%rd34+87808], %f242;
	st.global.f32 	[%rd34+88032], %f241;
	ret;

}


// ===== COMPILED SASS (sm_100) =====

	.target	sm_100

	.elftype	@"ET_EXEC"


//--------------------- .note.nv.tkinfo           --------------------------
	.section	.note.nv.tkinfo,"",@"SHT_NOTE"
	.sectionflags	@"SHF_NOTE_NV_TKINFO"
	.tkinfo
        /*0018*/ 	.word	0x00000002
        /*0030*/ 	.string	""
        /*0030*/ 	.string	"ptxas"
        /*0030*/ 	.string	"Cuda compilation tools, release 13.0, V13.0.88"
        /*0030*/ 	.string	"Build cuda_13.0.r13.0/compiler.36424714_0"
        /*0030*/ 	.string	"-arch sm_100 -m 64 "



//--------------------- .note.nv.cuinfo           --------------------------
	.section	.note.nv.cuinfo,"",@"SHT_NOTE"
	.sectionflags	@"SHF_NOTE_NV_CUINFO"
        /*0018*/ 	.short	0x0002
        /*001a*/ 	.short	0x0064
        /*001c*/ 	.short	0x0082
	.zero		2


//--------------------- .nv.info                  --------------------------
	.section	.nv.info,"",@"SHT_CUDA_INFO"
	.align	4


	//----- nvinfo : EIATTR_REGCOUNT
	.align		4
        /*0000*/ 	.byte	0x04, 0x2f
        /*0002*/ 	.short	(.L_1 - .L_0)
	.align		4
.L_0:
        /*0004*/ 	.word	index@(candidate7)
        /*0008*/ 	.word	0x0000003a


	//----- nvinfo : EIATTR_FRAME_SIZE
	.align		4
.L_1:
        /*000c*/ 	.byte	0x04, 0x11
        /*000e*/ 	.short	(.L_3 - .L_2)
	.align		4
.L_2:
        /*0010*/ 	.word	index@(candidate7)
        /*0014*/ 	.word	0x00000000


	//----- nvinfo : EIATTR_MIN_STACK_SIZE
	.align		4
.L_3:
        /*0018*/ 	.byte	0x04, 0x12
        /*001a*/ 	.short	(.L_5 - .L_4)
	.align		4
.L_4:
        /*001c*/ 	.word	index@(candidate7)
        /*0020*/ 	.word	0x00000000
.L_5:


//--------------------- .nv.compat                --------------------------
	.section	.nv.compat,"",@"SHT_CUDA_COMPAT_INFO"
	.align	4
        /*0000*/ 	.byte	0x02, 0x09, 0x00, 0x00, 0x02, 0x02, 0x01, 0x00, 0x02, 0x05, 0x05, 0x00, 0x03, 0x07, 0x01, 0x01
        /*0010*/ 	.byte	0x02, 0x03, 0x00, 0x00, 0x02, 0x06, 0x01, 0x00, 0x04, 0x0b, 0x08, 0x00, 0x09, 0x00, 0x00, 0x00
        /*0020*/ 	.byte	0x00, 0x00, 0x00, 0x00


//--------------------- .nv.info.candidate7       --------------------------
	.section	.nv.info.candidate7,"",@"SHT_CUDA_INFO"
	.sectionflags	@""
	.align	4


	//----- nvinfo : EIATTR_CUDA_API_VERSION
	.align		4
        /*0000*/ 	.byte	0x04, 0x37
        /*0002*/ 	.short	(.L_7 - .L_6)
.L_6:
        /*0004*/ 	.word	0x00000082


	//----- nvinfo : EIATTR_KPARAM_INFO
	.align		4
.L_7:
        /*0008*/ 	.byte	0x04, 0x17
        /*000a*/ 	.short	(.L_9 - .L_8)
.L_8:
        /*000c*/ 	.word	0x00000000
        /*0010*/ 	.short	0x0002
        /*0012*/ 	.short	0x0010
        /*0014*/ 	.byte	0x00, 0xf5, 0x21, 0x00


	//----- nvinfo : EIATTR_KPARAM_INFO
	.align		4
.L_9:
        /*0018*/ 	.byte	0x04, 0x17
        /*001a*/ 	.short	(.L_11 - .L_10)
.L_10:
        /*001c*/ 	.word	0x00000000
        /*0020*/ 	.short	0x0001
        /*0022*/ 	.short	0x0008
        /*0024*/ 	.byte	0x00, 0xf5, 0x21, 0x00


	//----- nvinfo : EIATTR_KPARAM_INFO
	.align		4
.L_11:
        /*0028*/ 	.byte	0x04, 0x17
        /*002a*/ 	.short	(.L_13 - .L_12)
.L_12:
        /*002c*/ 	.word	0x00000000
        /*0030*/ 	.short	0x0000
        /*0032*/ 	.short	0x0000
        /*0034*/ 	.byte	0x00, 0xf5, 0x21, 0x00


	//----- nvinfo : EIATTR_SPARSE_MMA_MASK
	.align		4
.L_13:
        /*0038*/ 	.byte	0x03, 0x50
        /*003a*/ 	.short	0x0000


	//----- nvinfo : EIATTR_MAXREG_COUNT
	.align		4
        /*003c*/ 	.byte	0x03, 0x1b
        /*003e*/ 	.short	0x00ff


	//----- nvinfo : EIATTR_NUM_BARRIERS
	.align		4
        /*0040*/ 	.byte	0x02, 0x4c
        /*0042*/ 	.byte	0x01
	.zero		1


	//----- nvinfo : EIATTR_MERCURY_ISA_VERSION
	.align		4
        /*0044*/ 	.byte	0x03, 0x5f
        /*0046*/ 	.short	0x0101


	//----- nvinfo : EIATTR_VRC_CTA_INIT_COUNT
	.align		4
        /*0048*/ 	.byte	0x02, 0x4a
	.zero		1
	.zero		1


	//----- nvinfo : EIATTR_EXIT_INSTR_OFFSETS
	.align		4
        /*004c*/ 	.byte	0x04, 0x1c
        /*004e*/ 	.short	(.L_15 - .L_14)


	//   ....[0]....
.L_14:
        /*0050*/ 	.word	0x00002350


	//----- nvinfo : EIATTR_MAX_THREADS
	.align		4
.L_15:
        /*0054*/ 	.byte	0x04, 0x05
        /*0056*/ 	.short	(.L_17 - .L_16)
.L_16:
        /*0058*/ 	.word	0x00000080
        /*005c*/ 	.word	0x00000001
        /*0060*/ 	.word	0x00000001


	//----- nvinfo : EIATTR_CBANK_PARAM_SIZE
	.align		4
.L_17:
        /*0064*/ 	.byte	0x03, 0x19
        /*0066*/ 	.short	0x0018


	//----- nvinfo : EIATTR_PARAM_CBANK
	.align		4
        /*0068*/ 	.byte	0x04, 0x0a
        /*006a*/ 	.short	(.L_19 - .L_18)
	.align		4
.L_18:
        /*006c*/ 	.word	index@(.nv.constant0.candidate7)
        /*0070*/ 	.short	0x0380
        /*0072*/ 	.short	0x0018


	//----- nvinfo : EIATTR_SW_WAR
	.align		4
.L_19:
        /*0074*/ 	.byte	0x04, 0x36
        /*0076*/ 	.short	(.L_21 - .L_20)
.L_20:
        /*0078*/ 	.word	0x00000008
.L_21:


//--------------------- .nv.callgraph             --------------------------
	.section	.nv.callgraph,"",@"SHT_CUDA_CALLGRAPH"
	.align	4
	.sectionentsize	8
	.align		4
        /*0000*/ 	.word	0x00000000
	.align		4
        /*0004*/ 	.word	0xffffffff
	.align		4
        /*0008*/ 	.word	0x00000000
	.align		4
        /*000c*/ 	.word	0xfffffffe
	.align		4
        /*0010*/ 	.word	0x00000000
	.align		4
        /*0014*/ 	.word	0xfffffffd
	.align		4
        /*0018*/ 	.word	0x00000000
	.align		4
        /*001c*/ 	.word	0xfffffffc


//--------------------- .text.candidate7          --------------------------
	.section	.text.candidate7,"ax",@progbits
	.align	128
        .global         candidate7
        .type           candidate7,@function
        .size           candidate7,(.L_x_5 - candidate7)
        .other          candidate7,@"STO_CUDA_ENTRY STV_DEFAULT"
candidate7:
.text.candidate7:
[----:B------:R-:W0:Y:S01]  /*0000*/  LDC R1, c[0x0][0x37c] ;  /* 0x0000df00ff017b82 */ /* 0x000e220000000800 */
[----:B------:R-:W1:Y:S01]  /*0010*/  S2R R11, SR_TID.X ;  /* 0x00000000000b7919 */ /* 0x000e620000002100 */
[----:B------:R-:W-:Y:S01]  /*0020*/  UMOV UR4, 0x3340 ;  /* 0x0000334000047882 */ /* 0x000fe20000000000 */
[----:B0-----:R-:W-:Y:S01]  /*0030*/  PRMT R7, R1, 0x3340, R1 ;  /* 0x0000334001077816 */ /* 0x001fe20000000001 */
[----:B------:R-:W-:Y:S01]  /*0040*/  IMAD.U32 R5, RZ, RZ, UR4 ;  /* 0x00000004ff057e24 */ /* 0x000fe2000f8e00ff */
[----:B------:R-:W-:Y:S01]  /*0050*/  MOV R15, UR4 ;  /* 0x00000004000f7c02 */ /* 0x000fe20008000f00 */
[----:B------:R-:W-:Y:S01]  /*0060*/  IMAD.U32 R12, RZ, RZ, UR4 ;  /* 0x00000004ff0c7e24 */ /* 0x000fe2000f8e00ff */
[----:B------:R-:W-:Y:S01]  /*0070*/  MOV R17, UR4 ;  /* 0x0000000400117c02 */ /* 0x000fe20008000f00 */
[----:B------:R-:W-:Y:S01]  /*0080*/  IMAD.U32 R16, RZ, RZ, UR4 ;  /* 0x00000004ff107e24 */ /* 0x000fe2000f8e00ff */
[----:B------:R-:W0:Y:S01]  /*0090*/  S2UR UR8, SR_CTAID.X ;  /* 0x00000000000879c3 */ /* 0x000e220000002500 */
[----:B------:R-:W-:-:S02]  /*00a0*/  IMAD.MOV.U32 R3, RZ, RZ, 0xc40 ;  /* 0x00000c40ff037424 */ /* 0x000fc400078e00ff */
[----:B------:R-:W-:Y:S01]  /*00b0*/  HFMA2 R50, -RZ, RZ, 0, 0 ;  /* 0x00000000ff327431 */ /* 0x000fe200000001ff */
[----:B------:R-:W-:Y:S01]  /*00c0*/  CS2R R34, SRZ ;  /* 0x0000000000227805 */ /* 0x000fe2000001ff00 */
[----:B------:R-:W-:Y:S01]  /*00d0*/  IMAD.MOV.U32 R36, RZ, RZ, RZ ;  /* 0x000000ffff247224 */ /* 0x000fe200078e00ff */
[----:B------:R-:W-:Y:S02]  /*00e0*/  CS2R R28, SRZ ;  /* 0x00000000001c7805 */ /* 0x000fe4000001ff00 */
[----:B------:R-:W-:Y:S02]  /*00f0*/  CS2R R40, SRZ ;  /* 0x0000000000287805 */ /* 0x000fe4000001ff00 */
[----:B------:R-:W-:Y:S01]  /*0100*/  CS2R R24, SRZ ;  /* 0x0000000000187805 */ /* 0x000fe2000001ff00 */
[----:B------:R-:W2:Y:S01]  /*0110*/  S2UR UR6, SR_CgaCtaId ;  /* 0x00000000000679c3 */ /* 0x000ea20000008800 */
[----:B------:R-:W-:Y:S02]  /*0120*/  CS2R R46, SRZ ;  /* 0x00000000002e7805 */ /* 0x000fe4000001ff00 */
[----:B------:R-:W-:Y:S01]  /*0130*/  CS2R R48, SRZ ;  /* 0x0000000000307805 */ /* 0x000fe2000001ff00 */
[----:B------:R-:W3:Y:S01]  /*0140*/  LDCU.64 UR12, c[0x0][0x358] ;  /* 0x00006b00ff0c77ac */ /* 0x000ee20008000a00 */
[----:B-1----:R-:W-:Y:S01]  /*0150*/  SHF.R.U32.HI R2, RZ, 0x3, R11 ;  /* 0x00000003ff027819 */ /* 0x002fe2000001160b */
[----:B0-----:R-:W-:-:S03]  /*0160*/  UIMAD.WIDE.U32 UR4, UR8, -0x6db6db6d, URZ ;  /* 0x92492493080478a5 */ /* 0x001fc6000f8e00ff */
[C---:B------:R-:W-:Y:S01]  /*0170*/  PRMT R0, R2.reuse, 0x9910, RZ ;  /* 0x0000991002007816 */ /* 0x040fe200000000ff */
[----:B------:R-:W-:Y:S01]  /*0180*/  ULOP3.LUT UR4, UR5, 0x7ffffff8, URZ, 0xc0, !UPT ;  /* 0x7ffffff805047892 */ /* 0x000fe2000f8ec0ff */
[C---:B------:R-:W-:Y:S01]  /*0190*/  LOP3.LUT R6, R2.reuse, 0x20, RZ, 0xfc, !PT ;  /* 0x0000002002067812 */ /* 0x040fe200078efcff */
[----:B------:R-:W-:Y:S01]  /*01a0*/  USHF.R.U32.HI UR7, URZ, 0x3, UR5 ;  /* 0x00000003ff077899 */ /* 0x000fe20008011605 */
[----:B------:R-:W-:Y:S01]  /*01b0*/  LOP3.LUT R9, R2, 0x30, RZ, 0xfc, !PT ;  /* 0x0000003002097812 */ /* 0x000fe200078efcff */
[----:B------:R-:W-:Y:S01]  /*01c0*/  IMAD R0, R0, 0x34, RZ ;  /* 0x0000003400007824 */ /* 0x000fe200078e02ff */
[----:B------:R-:W-:Y:S01]  /*01d0*/  PRMT R6, R6, 0x9910, RZ ;  /* 0x0000991006067816 */ /* 0x000fe200000000ff */
[----:B------:R-:W-:Y:S01]  /*01e0*/  UIMAD UR8, UR7, -0xe, UR8 ;  /* 0xfffffff2070878a4 */ /* 0x000fe2000f8e0208 */
[----:B------:R-:W-:Y:S02]  /*01f0*/  PRMT R9, R9, 0x9910, RZ ;  /* 0x0000991009097816 */ /* 0x000fe400000000ff */
[----:B------:R-:W-:-:S04]  /*0200*/  LOP3.LUT R0, R0, 0xffff, RZ, 0xc0, !PT ;  /* 0x0000ffff00007812 */ /* 0x000fc800078ec0ff */
[----:B------:R-:W-:-:S04]  /*0210*/  SHF.R.U32.HI R0, RZ, 0x8, R0 ;  /* 0x00000008ff007819 */ /* 0x000fc80000011600 */
[----:B------:R-:W-:-:S04]  /*0220*/  LOP3.LUT R0, R0, 0xffff, RZ, 0xc0, !PT ;  /* 0x0000ffff00007812 */ /* 0x000fc800078ec0ff */
[----:B------:R-:W-:Y:S02]  /*0230*/  PRMT R4, R0, R5, 0x38 ;  /* 0x0000003800047416 */ /* 0x000fe40000000005 */
[C---:B------:R-:W-:Y:S02]  /*0240*/  LOP3.LUT R5, R2.reuse, 0x10, RZ, 0xfc, !PT ;  /* 0x0000001002057812 */ /* 0x040fe400078efcff */
[----:B------:R-:W-:Y:S02]  /*0250*/  LOP3.LUT R2, R2, 0x40, RZ, 0xfc, !PT ;  /* 0x0000004002027812 */ /* 0x000fe400078efcff */
[----:B------:R-:W-:Y:S02]  /*0260*/  PRMT R5, R5, 0x9910, RZ ;  /* 0x0000991005057816 */ /* 0x000fe400000000ff */
[----:B------:R-:W-:Y:S02]  /*0270*/  PRMT R10, R2, 0x9910, RZ ;  /* 0x00009910020a7816 */ /* 0x000fe400000000ff */
[----:B------:R-:W-:Y:S01]  /*0280*/  SHF.R.U32.HI R0, RZ, 0x2, R11 ;  /* 0x00000002ff007819 */ /* 0x000fe2000001160b */
[----:B------:R-:W-:-:S02]  /*0290*/  IMAD.MOV.U32 R2, RZ, RZ, R5 ;  /* 0x000000ffff027224 */ /* 0x000fc400078e0005 */
[----:B------:R-:W-:Y:S01]  /*02a0*/  IMAD.MOV.U32 R5, RZ, RZ, R6 ;  /* 0x000000ffff057224 */ /* 0x000fe200078e0006 */
[----:B------:R-:W-:Y:S01]  /*02b0*/  MOV R6, R9 ;  /* 0x0000000900067202 */ /* 0x000fe20000000f00 */
[----:B------:R-:W-:Y:S01]  /*02c0*/  IMAD R2, R2, 0x34, RZ ;  /* 0x0000003402027824 */ /* 0x000fe200078e02ff */
[----:B------:R-:W-:Y:S01]  /*02d0*/  LOP3.LUT R8, R0, 0xff80, RZ, 0xfc, !PT ;  /* 0x0000ff8000087812 */ /* 0x000fe200078efcff */
[----:B------:R-:W-:Y:S02]  /*02e0*/  IMAD R5, R5, 0x34, RZ ;  /* 0x0000003405057824 */ /* 0x000fe400078e02ff */
[----:B------:R-:W-:Y:S01]  /*02f0*/  IMAD R6, R6, 0x34, RZ ;  /* 0x0000003406067824 */ /* 0x000fe200078e02ff */
[----:B------:R-:W-:Y:S01]  /*0300*/  LOP3.LUT R9, R8, 0x9f, RZ, 0xc0, !PT ;  /* 0x0000009f08097812 */ /* 0x000fe200078ec0ff */
[----:B------:R-:W-:Y:S01]  /*0310*/  IMAD R10, R10, 0x67, RZ ;  /* 0x000000670a0a7824 */ /* 0x000fe200078e02ff */
[----:B------:R-:W-:Y:S02]  /*0320*/  LOP3.LUT R5, R5, 0xffff, RZ, 0xc0, !PT ;  /* 0x0000ffff05057812 */ /* 0x000fe400078ec0ff */
[----:B------:R-:W-:Y:S01]  /*0330*/  LOP3.LUT R6, R6, 0xffff, RZ, 0xc0, !PT ;  /* 0x0000ffff06067812 */ /* 0x000fe200078ec0ff */
[----:B------:R-:W-:Y:S01]  /*0340*/  IMAD R13, R9, 0xcd, RZ ;  /* 0x000000cd090d7824 */ /* 0x000fe200078e02ff */
[----:B------:R-:W-:-:S02]  /*0350*/  LOP3.LUT R2, R2, 0xffff, RZ, 0xc0, !PT ;  /* 0x0000ffff02027812 */ /* 0x000fc400078ec0ff */
[----:B------:R-:W-:Y:S02]  /*0360*/  LOP3.LUT R10, R10, 0xffff, RZ, 0xc0, !PT ;  /* 0x0000ffff0a0a7812 */ /* 0x000fe400078ec0ff */
[----:B------:R-:W-:Y:S02]  /*0370*/  SHF.R.U32.HI R5, RZ, 0x8, R5 ;  /* 0x00000008ff057819 */ /* 0x000fe40000011605 */
[----:B------:R-:W-:Y:S02]  /*0380*/  SHF.R.U32.HI R6, RZ, 0x8, R6 ;  /* 0x00000008ff067819 */ /* 0x000fe40000011606 */
[----:B------:R-:W-:Y:S02]  /*0390*/  SHF.R.U32.HI R2, RZ, 0x8, R2 ;  /* 0x00000008ff027819 */ /* 0x000fe40000011602 */
[----:B------:R-:W-:Y:S02]  /*03a0*/  SHF.R.U32.HI R10, RZ, 0x9, R10 ;  /* 0x00000009ff0a7819 */ /* 0x000fe4000001160a */
[----:B------:R-:W-:-:S02]  /*03b0*/  LOP3.LUT R5, R5, 0xffff, RZ, 0xc0, !PT ;  /* 0x0000ffff05057812 */ /* 0x000fc400078ec0ff */
[----:B------:R-:W-:Y:S02]  /*03c0*/  LOP3.LUT R9, R6, 0xffff, RZ, 0xc0, !PT ;  /* 0x0000ffff06097812 */ /* 0x000fe400078ec0ff */
[----:B------:R-:W-:Y:S02]  /*03d0*/  LOP3.LUT R2, R2, 0xffff, RZ, 0xc0, !PT ;  /* 0x0000ffff02027812 */ /* 0x000fe400078ec0ff */
[----:B------:R-:W-:Y:S02]  /*03e0*/  SHF.R.U32.HI R13, RZ, 0xb, R13 ;  /* 0x0000000bff0d7819 */ /* 0x000fe4000001160d */
[----:B------:R-:W-:Y:S02]  /*03f0*/  LOP3.LUT R14, R10, 0xffff, RZ, 0xc0, !PT ;  /* 0x0000ffff0a0e7812 */ /* 0x000fe400078ec0ff */
[----:B------:R-:W-:Y:S02]  /*0400*/  PRMT R10, R5, R12, 0x38 ;  /* 0x00000038050a7416 */ /* 0x000fe4000000000c */
[----:B------:R-:W-:-:S02]  /*0410*/  PRMT R12, R9, R16, 0x38 ;  /* 0x00000038090c7416 */ /* 0x000fc40000000010 */
[----:B------:R-:W-:Y:S02]  /*0420*/  PRMT R6, R2, R15, 0x38 ;  /* 0x0000003802067416 */ /* 0x000fe4000000000f */
[----:B------:R-:W-:Y:S02]  /*0430*/  PRMT R13, R13, 0x9910, RZ ;  /* 0x000099100d0d7816 */ /* 0x000fe400000000ff */
[----:B------:R-:W-:Y:S02]  /*0440*/  PRMT R14, R14, R17, 0x38 ;  /* 0x000000380e0e7416 */ /* 0x000fe40000000011 */
[--C-:B------:R-:W-:Y:S01]  /*0450*/  PRMT R2, R4, 0x5410, R7.reuse ;  /* 0x0000541004027816 */ /* 0x100fe20000000007 */
[----:B------:R-:W-:Y:S01]  /*0460*/  IMAD R13, R13, 0xa, RZ ;  /* 0x0000000a0d0d7824 */ /* 0x000fe200078e02ff */
[--C-:B------:R-:W-:Y:S02]  /*0470*/  PRMT R5, R12, 0x5410, R7.reuse ;  /* 0x000054100c057816 */ /* 0x100fe40000000007 */
[----:B------:R-:W-:Y:S01]  /*0480*/  PRMT R6, R6, 0x5410, R7 ;  /* 0x0000541006067816 */ /* 0x000fe20000000007 */
[----:B------:R-:W-:Y:S01]  /*0490*/  IMAD.MOV R19, RZ, RZ, -R13 ;  /* 0x000000ffff137224 */ /* 0x000fe200078e0a0d */
[----:B------:R-:W-:-:S02]  /*04a0*/  PRMT R4, R10, 0x5410, R7 ;  /* 0x000054100a047816 */ /* 0x000fc40000000007 */
[----:B------:R-:W-:Y:S02]  /*04b0*/  LOP3.LUT R12, R0, 0x20, RZ, 0xfc, !PT ;  /* 0x00000020000c7812 */ /* 0x000fe400078efcff */
[----:B------:R-:W-:Y:S02]  /*04c0*/  PRMT R7, R14, 0x5410, R7 ;  /* 0x000054100e077816 */ /* 0x000fe40000000007 */
[C---:B------:R-:W-:Y:S02]  /*04d0*/  LOP3.LUT R10, R0.reuse, 0x40, RZ, 0xfc, !PT ;  /* 0x00000040000a7812 */ /* 0x040fe400078efcff */
[C---:B------:R-:W-:Y:S02]  /*04e0*/  PRMT R14, R0.reuse, 0x9910, RZ ;  /* 0x00009910000e7816 */ /* 0x040fe400000000ff */
[----:B------:R-:W-:Y:S02]  /*04f0*/  LOP3.LUT R9, R0, 0x60, RZ, 0xfc, !PT ;  /* 0x0000006000097812 */ /* 0x000fe400078efcff */
[----:B------:R-:W-:Y:S01]  /*0500*/  PRMT R15, R12, 0x9910, RZ ;  /* 0x000099100c0f7816 */ /* 0x000fe200000000ff */
[----:B------:R-:W-:Y:S01]  /*0510*/  IMAD R13, R14, 0x1a, RZ ;  /* 0x0000001a0e0d7824 */ /* 0x000fe200078e02ff */
[----:B------:R-:W-:-:S02]  /*0520*/  PRMT R16, R10, 0x9910, RZ ;  /* 0x000099100a107816 */ /* 0x000fc400000000ff */
[----:B------:R-:W-:Y:S01]  /*0530*/  PRMT R17, R9, 0x9910, RZ ;  /* 0x0000991009117816 */ /* 0x000fe200000000ff */
[----:B------:R-:W-:Y:S01]  /*0540*/  IMAD R14, R15, 0x1a, RZ ;  /* 0x0000001a0f0e7824 */ /* 0x000fe200078e02ff */
[----:B------:R-:W-:Y:S01]  /*0550*/  PRMT R19, R19, 0x7710, RZ ;  /* 0x0000771013137816 */ /* 0x000fe200000000ff */
[----:B------:R-:W-:Y:S01]  /*0560*/  IMAD R15, R16, 0x67, RZ ;  /* 0x00000067100f7824 */ /* 0x000fe200078e02ff */
[----:B------:R-:W-:Y:S01]  /*0570*/  LOP3.LUT R13, R13, 0xffff, RZ, 0xc0, !PT ;  /* 0x0000ffff0d0d7812 */ /* 0x000fe200078ec0ff */
[----:B------:R-:W-:Y:S01]  /*0580*/  IMAD R16, R17, 0x67, RZ ;  /* 0x0000006711107824 */ /* 0x000fe200078e02ff */
[----:B------:R-:W-:Y:S01]  /*0590*/  LOP3.LUT R14, R14, 0xffff, RZ, 0xc0, !PT ;  /* 0x0000ffff0e0e7812 */ /* 0x000fe200078ec0ff */
[----:B------:R-:W-:Y:S01]  /*05a0*/  IMAD.IADD R17, R8, 0x1, R19 ;  /* 0x0000000108117824 */ /* 0x000fe200078e0213 */
[----:B------:R-:W-:Y:S02]  /*05b0*/  LOP3.LUT R15, R15, 0xffff, RZ, 0xc0, !PT ;  /* 0x0000ffff0f0f7812 */ /* 0x000fe400078ec0ff */
[----:B------:R-:W-:-:S02]  /*05c0*/  SHF.R.U32.HI R8, RZ, 0x8, R13 ;  /* 0x00000008ff087819 */ /* 0x000fc4000001160d */
[----:B------:R-:W-:Y:S02]  /*05d0*/  LOP3.LUT R16, R16, 0xffff, RZ, 0xc0, !PT ;  /* 0x0000ffff10107812 */ /* 0x000fe400078ec0ff */
[----:B------:R-:W-:Y:S02]  /*05e0*/  SHF.R.U32.HI R13, RZ, 0x8, R14 ;  /* 0x00000008ff0d7819 */ /* 0x000fe4000001160e */
[----:B------:R-:W-:Y:S02]  /*05f0*/  SHF.R.U32.HI R14, RZ, 0xa, R15 ;  /* 0x0000000aff0e7819 */ /* 0x000fe4000001160f */
[----:B------:R-:W-:Y:S02]  /*0600*/  PRMT R15, R8, 0x9910, RZ ;  /* 0x00009910080f7816 */ /* 0x000fe400000000ff */
[----:B------:R-:W-:Y:S02]  /*0610*/  SHF.R.U32.HI R8, RZ, 0xa, R16 ;  /* 0x0000000aff087819 */ /* 0x000fe40000011610 */
[----:B------:R-:W-:-:S02]  /*0620*/  PRMT R16, R13, 0x9910, RZ ;  /* 0x000099100d107816 */ /* 0x000fc400000000ff */
[----:B------:R-:W-:Y:S02]  /*0630*/  PRMT R18, R14, 0x9910, RZ ;  /* 0x000099100e127816 */ /* 0x000fe400000000ff */
[----:B------:R-:W-:Y:S01]  /*0640*/  MOV R13, R15 ;  /* 0x0000000f000d7202 */ /* 0x000fe20000000f00 */
[----:B------:R-:W-:Y:S01]  /*0650*/  IMAD.MOV.U32 R14, RZ, RZ, R16 ;  /* 0x000000ffff0e7224 */ /* 0x000fe200078e0010 */
[----:B------:R-:W-:Y:S01]  /*0660*/  PRMT R19, R8, 0x9910, RZ ;  /* 0x0000991008137816 */ /* 0x000fe200000000ff */
[----:B------:R-:W-:Y:S02]  /*0670*/  IMAD.MOV.U32 R15, RZ, RZ, R18 ;  /* 0x000000ffff0f7224 */ /* 0x000fe400078e0012 */
[----:B------:R-:W-:Y:S01]  /*0680*/  IMAD R8, R13, 0xa, RZ ;  /* 0x0000000a0d087824 */ /* 0x000fe200078e02ff */
[----:B------:R-:W-:Y:S01]  /*0690*/  MOV R16, R19 ;  /* 0x0000001300107202 */ /* 0x000fe20000000f00 */
[----:B------:R-:W-:Y:S02]  /*06a0*/  IMAD R13, R14, 0xa, RZ ;  /* 0x0000000a0e0d7824 */ /* 0x000fe400078e02ff */
[----:B------:R-:W-:-:S02]  /*06b0*/  IMAD R14, R15, 0xa, RZ ;  /* 0x0000000a0f0e7824 */ /* 0x000fc400078e02ff */
[----:B------:R-:W-:Y:S02]  /*06c0*/  IMAD.MOV R15, RZ, RZ, -R8 ;  /* 0x000000ffff0f7224 */ /* 0x000fe400078e0a08 */
[----:B------:R-:W-:Y:S01]  /*06d0*/  IMAD R8, R16, 0xa, RZ ;  /* 0x0000000a10087824 */ /* 0x000fe200078e02ff */
[----:B------:R-:W-:Y:S01]  /*06e0*/  IADD3 R16, PT, PT, RZ, -R13, RZ ;  /* 0x8000000dff107210 */ /* 0x000fe20007ffe0ff */
[----:B------:R-:W-:Y:S01]  /*06f0*/  IMAD.MOV R14, RZ, RZ, -R14 ;  /* 0x000000ffff0e7224 */ /* 0x000fe200078e0a0e */
[----:B------:R-:W-:Y:S02]  /*0700*/  PRMT R13, R15, 0x7710, RZ ;  /* 0x000077100f0d7816 */ /* 0x000fe400000000ff */
[----:B------:R-:W-:Y:S02]  /*0710*/  IADD3 R8, PT, PT, RZ, -R8, RZ ;  /* 0x80000008ff087210 */ /* 0x000fe40007ffe0ff */
[----:B------:R-:W-:Y:S01]  /*0720*/  PRMT R15, R16, 0x7710, RZ ;  /* 0x00007710100f7816 */ /* 0x000fe200000000ff */
[----:B------:R-:W-:Y:S01]  /*0730*/  IMAD.IADD R0, R0, 0x1, R13 ;  /* 0x0000000100007824 */ /* 0x000fe200078e020d */
[----:B------:R-:W-:-:S02]  /*0740*/  PRMT R13, R14, 0x7710, RZ ;  /* 0x000077100e0d7816 */ /* 0x000fc400000000ff */
[----:B------:R-:W-:Y:S02]  /*0750*/  PRMT R14, R8, 0x7710, RZ ;  /* 0x00007710080e7816 */ /* 0x000fe400000000ff */
[C---:B------:R-:W-:Y:S02]  /*0760*/  LOP3.LUT R8, R17.reuse, 0xff, RZ, 0xc0, !PT ;  /* 0x000000ff11087812 */ /* 0x040fe400078ec0ff */
[----:B------:R-:W-:Y:S01]  /*0770*/  LOP3.LUT R16, R17, 0xff, RZ, 0xc0, !PT ;  /* 0x000000ff11107812 */ /* 0x000fe200078ec0ff */
[----:B------:R-:W-:Y:S01]  /*0780*/  IMAD.IADD R14, R9, 0x1, R14 ;  /* 0x00000001090e7824 */ /* 0x000fe200078e020e */
[----:B------:R-:W-:Y:S02]  /*0790*/  IADD3 R9, PT, PT, R8, UR4, RZ ;  /* 0x0000000408097c10 */ /* 0x000fe4000fffe0ff */
[----:B------:R-:W-:Y:S01]  /*07a0*/  IADD3 R12, PT, PT, R12, R15, RZ ;  /* 0x0000000f0c0c7210 */ /* 0x000fe20007ffe0ff */
[----:B------:R-:W-:Y:S01]  /*07b0*/  IMAD.U32 R15, RZ, RZ, UR4 ;  /* 0x00000004ff0f7e24 */ /* 0x000fe2000f8e00ff */
[----:B------:R-:W-:-:S02]  /*07c0*/  LOP3.LUT R8, R0, 0xff, RZ, 0xc0, !PT ;  /* 0x000000ff00087812 */ /* 0x000fc400078ec0ff */
[----:B------:R-:W-:Y:S02]  /*07d0*/  PRMT R3, R3, 0x5410, R16 ;  /* 0x0000541003037816 */ /* 0x000fe40000000010 */
[----:B------:R-:W-:Y:S01]  /*07e0*/  IADD3 R13, PT, PT, R10, R13, RZ ;  /* 0x0000000d0a0d7210 */ /* 0x000fe20007ffe0ff */
[----:B------:R-:W-:Y:S01]  /*07f0*/  VIADD R8, R8, UR4 ;  /* 0x0000000408087c36 */ /* 0x000fe20008000000 */
[----:B------:R-:W-:Y:S02]  /*0800*/  LOP3.LUT R10, R0, 0xff, RZ, 0xc0, !PT ;  /* 0x000000ff000a7812 */ /* 0x000fe400078ec0ff */
[----:B------:R-:W-:Y:S01]  /*0810*/  LOP3.LUT P1, RZ, R15, 0xff, R0, 0xf8, !PT ;  /* 0x000000ff0fff7812 */ /* 0x000fe2000782f800 */
[C---:B------:R-:W-:Y:S01]  /*0820*/  IDP.2A.LO.U16.U8 R0, R3.reuse, R7, RZ ;  /* 0x0000000703007226 */ /* 0x040fe200000010ff */
[----:B------:R-:W-:Y:S02]  /*0830*/  PRMT R3, R3, 0x5410, R10 ;  /* 0x0000541003037816 */ /* 0x000fe4000000000a */
[----:B------:R-:W-:-:S02]  /*0840*/  LOP3.LUT P2, RZ, R15, 0xff, R12, 0xf8, !PT ;  /* 0x000000ff0fff7812 */ /* 0x000fc4000784f80c */
[----:B------:R-:W-:Y:S01]  /*0850*/  LOP3.LUT R7, R12, 0xff, RZ, 0xc0, !PT ;  /* 0x000000ff0c077812 */ /* 0x000fe200078ec0ff */
[----:B------:R-:W-:Y:S01]  /*0860*/  IDP.2A.LO.U16.U8 R2, R3, R2, RZ ;  /* 0x0000000203027226 */ /* 0x000fe200000010ff */
[----:B------:R-:W-:Y:S02]  /*0870*/  ISETP.GT.U32.OR P1, PT, R8, 0x38, !P1 ;  /* 0x000000380800780c */ /* 0x000fe40004f24470 */
[----:B------:R-:W-:Y:S02]  /*0880*/  LOP3.LUT R12, R12, 0xff, RZ, 0xc0, !PT ;  /* 0x000000ff0c0c7812 */ /* 0x000fe400078ec0ff */
[----:B------:R-:W-:Y:S02]  /*0890*/  LOP3.LUT P3, RZ, R15, 0xff, R13, 0xf8, !PT ;  /* 0x000000ff0fff7812 */ /* 0x000fe4000786f80d */
[----:B------:R-:W-:Y:S02]  /*08a0*/  LOP3.LUT R8, R13, 0xff, RZ, 0xc0, !PT ;  /* 0x000000ff0d087812 */ /* 0x000fe400078ec0ff */
[----:B------:R-:W-:-:S02]  /*08b0*/  LOP3.LUT P4, RZ, R15, 0xff, R14, 0xf8, !PT ;  /* 0x000000ff0fff7812 */ /* 0x000fc4000788f80e */
[C---:B------:R-:W-:Y:S02]  /*08c0*/  LOP3.LUT R10, R14.reuse, 0xff, RZ, 0xc0, !PT ;  /* 0x000000ff0e0a7812 */ /* 0x040fe400078ec0ff */
[----:B------:R-:W-:Y:S02]  /*08d0*/  LOP3.LUT R13, R13, 0xff, RZ, 0xc0, !PT ;  /* 0x000000ff0d0d7812 */ /* 0x000fe400078ec0ff */
[----:B------:R-:W-:Y:S02]  /*08e0*/  LOP3.LUT P0, RZ, R15, 0xff, R17, 0xf8, !PT ;  /* 0x000000ff0fff7812 */ /* 0x000fe4000780f811 */
[----:B------:R-:W-:Y:S02]  /*08f0*/  CS2R R16, SRZ ;  /* 0x0000000000107805 */ /* 0x000fe4000001ff00 */
[----:B------:R-:W-:Y:S01]  /*0900*/  LOP3.LUT R14, R14, 0xff, RZ, 0xc0, !PT ;  /* 0x000000ff0e0e7812 */ /* 0x000fe200078ec0ff */
[----:B------:R-:W-:Y:S01]  /*0910*/  VIADD R13, R13, UR4 ;  /* 0x000000040d0d7c36 */ /* 0x000fe20008000000 */
[----:B------:R-:W-:-:S02]  /*0920*/  PRMT R3, R3, 0x5410, R12 ;  /* 0x0000541003037816 */ /* 0x000fc4000000000c */
[----:B------:R-:W-:Y:S02]  /*0930*/  ISETP.GT.U32.OR P0, PT, R9, 0x38, !P0 ;  /* 0x000000380900780c */ /* 0x000fe40004704470 */
[----:B------:R-:W-:Y:S02]  /*0940*/  IADD3 R7, PT, PT, R7, UR4, RZ ;  /* 0x0000000407077c10 */ /* 0x000fe4000fffe0ff */
[----:B------:R-:W-:Y:S01]  /*0950*/  IADD3 R14, PT, PT, R14, UR4, RZ ;  /* 0x000000040e0e7c10 */ /* 0x000fe2000fffe0ff */
[----:B------:R-:W-:Y:S01]  /*0960*/  UMOV UR4, 0x400 ;  /* 0x0000040000047882 */ /* 0x000fe20000000000 */
[C---:B------:R-:W-:Y:S01]  /*0970*/  PRMT R9, R3.reuse, 0x5410, R8 ;  /* 0x0000541003097816 */ /* 0x040fe20000000008 */
[----:B------:R-:W-:Y:S01]  /*0980*/  UIADD3 UR4, UPT, UPT, UR4, 0xa00, URZ ;  /* 0x00000a0004047890 */ /* 0x000fe2000fffe0ff */
[C---:B------:R-:W-:Y:S01]  /*0990*/  PRMT R10, R3.reuse, 0x5410, R10 ;  /* 0x00005410030a7816 */ /* 0x040fe2000000000a */
[----:B------:R-:W-:Y:S01]  /*09a0*/  IDP.2A.LO.U16.U8 R3, R3, R6, RZ ;  /* 0x0000000603037226 */ /* 0x000fe200000010ff */
[----:B------:R-:W-:Y:S01]  /*09b0*/  ISETP.GT.U32.OR P2, PT, R7, 0x38, !P2 ;  /* 0x000000380700780c */ /* 0x000fe20005744470 */
[----:B------:R-:W-:Y:S01]  /*09c0*/  IMAD.SHL.U32 R6, R11, 0x2, RZ ;  /* 0x000000020b067824 */ /* 0x000fe200078e00ff */
[----:B--2---:R-:W-:Y:S01]  /*09d0*/  ULEA UR4, UR6, UR4, 0x18 ;  /* 0x0000000406047291 */ /* 0x004fe2000f8ec0ff */
[----:B------:R-:W-:Y:S01]  /*09e0*/  ISETP.GT.U32.OR P3, PT, R13, 0x38, !P3 ;  /* 0x000000380d00780c */ /* 0x000fe20005f64470 */
[----:B------:R-:W-:Y:S01]  /*09f0*/  IDP.2A.LO.U16.U8 R4, R9, R4, RZ ;  /* 0x0000000409047226 */ /* 0x000fe200000010ff */
[----:B------:R-:W-:Y:S01]  /*0a00*/  ISETP.GT.U32.OR P4, PT, R14, 0x38, !P4 ;  /* 0x000000380e00780c */ /* 0x000fe20006784470 */
[----:B------:R-:W-:Y:S01]  /*0a10*/  IDP.2A.LO.U16.U8 R5, R10, R5, RZ ;  /* 0x000000050a057226 */ /* 0x000fe200000010ff */
[----:B------:R-:W-:-:S02]  /*0a20*/  LOP3.LUT R6, R6, 0x18, RZ, 0xc0, !PT ;  /* 0x0000001806067812 */ /* 0x000fc400078ec0ff */
[--C-:B------:R-:W-:Y:S02]  /*0a30*/  SHF.R.U32.HI R9, RZ, 0x4, R11.reuse ;  /* 0x00000004ff097819 */ /* 0x100fe4000001160b */
[----:B------:R-:W-:Y:S02]  /*0a40*/  LOP3.LUT R10, R6, 0x3, R11, 0xf8, !PT ;  /* 0x00000003060a7812 */ /* 0x000fe400078ef80b */
[----:B------:R-:W-:Y:S01]  /*0a50*/  LEA R11, R11, UR4, 0x2 ;  /* 0x000000040b0b7c11 */ /* 0x000fe2000f8e10ff */
[----:B---3--:R-:W-:-:S06]  /*0a60*/  UMOV UR4, URZ ;  /* 0x000000ff00047c82 */ /* 0x008fcc0008000000 */
.L_x_3:
[----:B------:R-:W0:Y:S01]  /*0a70*/  S2R R12, SR_TID.X ;  /* 0x00000000000c7919 */ /* 0x000e220000002100 */
[----:B------:R-:W-:Y:S01]  /*0a80*/  UMOV UR5, URZ ;  /* 0x000000ff00057c82 */ /* 0x000fe20008000000 */
[----:B0-----:R-:W-:-:S07]  /*0a90*/  LOP3.LUT R6, R12, 0x3, RZ, 0xc0, !PT ;  /* 0x000000030c067812 */ /* 0x001fce00078ec0ff */
.L_x_2:
[----:B------:R-:W-:Y:S01]  /*0aa0*/  ULEA UR6, UR8, UR5, 0x2 ;  /* 0x0000000508067291 */ /* 0x000fe2000f8e10ff */
[----:B------:R-:W-:Y:S01]  /*0ab0*/  IADD3 R8, PT, PT, -R6, 0x39, RZ ;  /* 0x0000003906087810 */ /* 0x000fe20007ffe1ff */
[----:B------:R-:W-:Y:S02]  /*0ac0*/  IMAD.U32 R18, RZ, RZ, UR4 ;  /* 0x00000004ff127e24 */ /* 0x000fe4000f8e00ff */
[----:B------:R-:W-:Y:S01]  /*0ad0*/  HFMA2 R13, -RZ, RZ, 0, 0 ;  /* 0x00000000ff0d7431 */ /* 0x000fe200000001ff */
[----:B------:R-:W0:Y:S08]  /*0ae0*/  S2UR UR9, SR_CgaCtaId ;  /* 0x00000000000979c3 */ /* 0x000e300000008800 */
[----:B------:R-:W-:Y:S01]  /*0af0*/  BAR.SYNC.DEFER_BLOCKING 0x0 ;  /* 0x0000000000007b1d */ /* 0x000fe20000010000 */
[----:B------:R-:W-:-:S04]  /*0b00*/  MOV R7, UR6 ;  /* 0x0000000600077c02 */ /* 0x000fc80008000f00 */
[----:B------:R-:W-:Y:S01]  /*0b10*/  LOP3.LUT P5, RZ, R7, 0x3, R12, 0xf8, !PT ;  /* 0x0000000307ff7812 */ /* 0x000fe200078af80c */
[----:B------:R-:W-:-:S03]  /*0b20*/  IMAD.U32 R7, RZ, RZ, UR7 ;  /* 0x00000007ff077e24 */ /* 0x000fc6000f8e00ff */
[----:B------:R-:W-:Y:S01]  /*0b30*/  ISETP.LE.U32.OR P5, PT, R8, UR6, !P5 ;  /* 0x0000000608007c0c */ /* 0x000fe2000efa3470 */
[----:B------:R-:W-:Y:S01]  /*0b40*/  IMAD R7, R7, 0x1c0, R6 ;  /* 0x000001c007077824 */ /* 0x000fe200078e0206 */
[----:B------:R-:W-:Y:S02]  /*0b50*/  MOV R8, UR8 ;  /* 0x0000000800087c02 */ /* 0x000fe40008000f00 */
[----:B------:R-:W-:Y:S02]  /*0b60*/  PLOP3.LUT P6, PT, P1, P5, PT, 0xf8, 0x8f ;  /* 0x00000000008f781c */ /* 0x000fe40000fcbf70 */
[----:B------:R-:W-:-:S05]  /*0b70*/  LEA R7, R8, R7, 0x2 ;  /* 0x0000000708077211 */ /* 0x000fca00078e10ff */
[----:B------:R-:W-:-:S04]  /*0b80*/  IMAD R7, R18, 0xc400, R7 ;  /* 0x0000c40012077824 */ /* 0x000fc800078e0207 */
[----:B------:R-:W-:Y:S02]  /*0b90*/  VIADD R7, R7, 0xffffffc7 ;  /* 0xffffffc707077836 */ /* 0x000fe40000000000 */
[----:B------:R-:W1:Y:S03]  /*0ba0*/  @!P6 LDC.64 R14, c[0x0][0x380] ;  /* 0x0000e000ff0eeb82 */ /* 0x000e660000000a00 */
[----:B------:R-:W-:Y:S01]  /*0bb0*/  IADD3 R27, PT, PT, R7, UR5, RZ ;  /* 0x00000005071b7c10 */ /* 0x000fe2000fffe0ff */
[----:B------:R-:W-:-:S04]  /*0bc0*/  HFMA2 R7, -RZ, RZ, 0, 0 ;  /* 0x00000000ff077431 */ /* 0x000fc800000001ff */
[----:B------:R-:W-:-:S04]  /*0bd0*/  @!P6 IMAD.IADD R19, R2, 0x1, R27 ;  /* 0x000000010213e824 */ /* 0x000fc800078e021b */
[----:B-1----:R-:W-:-:S05]  /*0be0*/  @!P6 IMAD.WIDE R18, R19, 0x4, R14 ;  /* 0x000000041312e825 */ /* 0x002fca00078e020e */
[----:B------:R1:W2:Y:S01]  /*0bf0*/  @!P6 LDG.E.CONSTANT R7, desc[UR12][R18.64] ;  /* 0x0000000c1207e981 */ /* 0x0002a2000c1e9900 */
[----:B------:R-:W-:Y:S02]  /*0c00*/  PLOP3.LUT P6, PT, P2, P5, PT, 0xf8, 0x8f ;  /* 0x00000000008f781c */ /* 0x000fe400017cbf70 */
[----:B------:R-:W-:-:S11]  /*0c10*/  MOV R8, RZ ;  /* 0x000000ff00087202 */ /* 0x000fd60000000f00 */
[----:B------:R-:W3:Y:S01]  /*0c20*/  @!P6 LDC.64 R14, c[0x0][0x380] ;  /* 0x0000e000ff0eeb82 */ /* 0x000ee20000000a00 */
[----:B------:R-:W-:-:S04]  /*0c30*/  @!P6 IMAD.IADD R23, R3, 0x1, R27 ;  /* 0x000000010317e824 */ /* 0x000fc800078e021b */
[----:B---3--:R-:W-:-:S05]  /*0c40*/  @!P6 IMAD.WIDE R22, R23, 0x4, R14 ;  /* 0x000000041716e825 */ /* 0x008fca00078e020e */
[----:B------:R3:W4:Y:S01]  /*0c50*/  @!P6 LDG.E.CONSTANT R8, desc[UR12][R22.64] ;  /* 0x0000000c1608e981 */ /* 0x000722000c1e9900 */
[----:B------:R-:W-:-:S13]  /*0c60*/  PLOP3.LUT P6, PT, P3, P5, PT, 0xf8, 0x8f ;  /* 0x00000000008f781c */ /* 0x000fda0001fcbf70 */
[----:B------:R-:W5:Y:S01]  /*0c70*/  @!P6 LDC.64 R14, c[0x0][0x380] ;  /* 0x0000e000ff0eeb82 */ /* 0x000f620000000a00 */
[----:B------:R-:W-:-:S04]  /*0c80*/  @!P6 IMAD.IADD R21, R4, 0x1, R27 ;  /* 0x000000010415e824 */ /* 0x000fc800078e021b */
[----:B-----5:R-:W-:-:S05]  /*0c90*/  @!P6 IMAD.WIDE R20, R21, 0x4, R14 ;  /* 0x000000041514e825 */ /* 0x020fca00078e020e */
[----:B------:R5:W4:Y:S01]  /*0ca0*/  @!P6 LDG.E.CONSTANT R13, desc[UR12][R20.64] ;  /* 0x0000000c140de981 */ /* 0x000b22000c1e9900 */
[----:B------:R-:W-:Y:S02]  /*0cb0*/  PLOP3.LUT P6, PT, P4, P5, PT, 0xf8, 0x8f ;  /* 0x00000000008f781c */ /* 0x000fe400027cbf70 */
[----:B------:R-:W-:-:S11]  /*0cc0*/  PLOP3.LUT P5, PT, P0, P5, PT, 0xf8, 0x8f ;  /* 0x00000000008f781c */ /* 0x000fd600007abf70 */
[----:B-1----:R-:W1:Y:S01]  /*0cd0*/  @!P6 LDC.64 R18, c[0x0][0x380] ;  /* 0x0000e000ff12eb82 */ /* 0x002e620000000a00 */
[----:B---3--:R-:W-:Y:S01]  /*0ce0*/  @!P6 IMAD.IADD R23, R5, 0x1, R27 ;  /* 0x000000010517e824 */ /* 0x008fe200078e021b */
[----:B------:R-:W-:-:S06]  /*0cf0*/  @!P5 IADD3 R27, PT, PT, R0, R27, RZ ;  /* 0x0000001b001bd210 */ /* 0x000fcc0007ffe0ff */
[----:B------:R-:W3:Y:S01]  /*0d00*/  @!P5 LDC.64 R14, c[0x0][0x380] ;  /* 0x0000e000ff0edb82 */ /* 0x000ee20000000a00 */
[----:B-1----:R-:W-:Y:S01]  /*0d10*/  @!P6 IMAD.WIDE R18, R23, 0x4, R18 ;  /* 0x000000041712e825 */ /* 0x002fe200078e0212 */
[----:B------:R-:W-:-:S06]  /*0d20*/  CS2R R22, SRZ ;  /* 0x0000000000167805 */ /* 0x000fcc000001ff00 */
[----:B------:R-:W4:Y:S01]  /*0d30*/  @!P6 LDG.E.CONSTANT R22, desc[UR12][R18.64] ;  /* 0x0000000c1216e981 */ /* 0x000f22000c1e9900 */
[----:B---3--:R-:W-:-:S05]  /*0d40*/  @!P5 IMAD.WIDE R14, R27, 0x4, R14 ;  /* 0x000000041b0ed825 */ /* 0x008fca00078e020e */
[----:B------:R1:W3:Y:S01]  /*0d50*/  @!P5 LDG.E.CONSTANT R23, desc[UR12][R14.64] ;  /* 0x0000000c0e17d981 */ /* 0x0002e2000c1e9900 */
[----:B------:R-:W-:Y:S02]  /*0d60*/  UMOV UR6, 0x400 ;  /* 0x0000040000067882 */ /* 0x000fe40000000000 */
[----:B0-----:R-:W-:-:S06]  /*0d70*/  ULEA UR6, UR9, UR6, 0x18 ;  /* 0x0000000609067291 */ /* 0x001fcc000f8ec0ff */
[C---:B-----5:R-:W-:Y:S01]  /*0d80*/  LEA R20, R12.reuse, UR6, 0x2 ;  /* 0x000000060c147c11 */ /* 0x060fe2000f8e10ff */
[----:B------:R-:W-:Y:S01]  /*0d90*/  IMAD.MOV.U32 R26, RZ, RZ, 0x3 ;  /* 0x00000003ff1a7424 */ /* 0x000fe200078e00ff */
[C---:B------:R-:W-:Y:S02]  /*0da0*/  PRMT R21, R12.reuse, 0x9910, RZ ;  /* 0x000099100c157816 */ /* 0x040fe400000000ff */
[----:B-1----:R-:W-:-:S03]  /*0db0*/  LOP3.LUT R14, R12, 0x300, RZ, 0xfc, !PT ;  /* 0x000003000c0e7812 */ /* 0x002fc600078efcff */
[----:B------:R-:W-:Y:S01]  /*0dc0*/  IMAD R21, R21, R26, 0xa80 ;  /* 0x00000a8015157424 */ /* 0x000fe200078e021a */
[C---:B------:R-:W-:Y:S02]  /*0dd0*/  LOP3.LUT R38, R12.reuse, 0x80, RZ, 0xfc, !PT ;  /* 0x000000800c267812 */ /* 0x040fe400078efcff */
[C---:B------:R-:W-:Y:S02]  /*0de0*/  LOP3.LUT R39, R12.reuse, 0x100, RZ, 0xfc, !PT ;  /* 0x000001000c277812 */ /* 0x040fe400078efcff */
[C---:B------:R-:W-:Y:S02]  /*0df0*/  LOP3.LUT R42, R12.reuse, 0x180, RZ, 0xfc, !PT ;  /* 0x000001800c2a7812 */ /* 0x040fe400078efcff */
[C---:B------:R-:W-:Y:S02]  /*0e00*/  LOP3.LUT R43, R12.reuse, 0x200, RZ, 0xfc, !PT ;  /* 0x000002000c2b7812 */ /* 0x040fe400078efcff */
[C---:B------:R-:W-:Y:S02]  /*0e10*/  LOP3.LUT R44, R12.reuse, 0x280, RZ, 0xfc, !PT ;  /* 0x000002800c2c7812 */ /* 0x040fe400078efcff */
[----:B------:R-:W-:-:S02]  /*0e20*/  PRMT R37, R12, 0x7610, R37 ;  /* 0x000076100c257816 */ /* 0x000fc40000000025 */
[----:B------:R-:W-:Y:S01]  /*0e30*/  PRMT R45, R21, 0x7610, R45 ;  /* 0x00007610152d7816 */ /* 0x000fe2000000002d */
[----:B------:R-:W-:Y:S01]  /*0e40*/  UIMAD UR9, UR4, 0x90, UR5 ;  /* 0x00000090040978a4 */ /* 0x000fe2000f8e0205 */
[----:B------:R-:W-:Y:S01]  /*0e50*/  UMOV UR6, 0x800 ;  /* 0x0000080000067882 */ /* 0x000fe20000000000 */
[----:B--2---:R0:W-:Y:S02]  /*0e60*/  STS [R20], R7 ;  /* 0x0000000714007388 */ /* 0x0041e40000000800 */
[----:B0-----:R-:W-:Y:S02]  /*0e70*/  LOP3.LUT R7, R12, 0x380, RZ, 0xfc, !PT ;  /* 0x000003800c077812 */ /* 0x001fe400078efcff */
[----:B----4-:R0:W-:Y:S02]  /*0e80*/  STS [R20+0x200], R8 ;  /* 0x0002000814007388 */ /* 0x0101e40000000800 */
[----:B0-----:R-:W-:Y:S02]  /*0e90*/  PRMT R8, R14, 0x7610, R8 ;  /* 0x000076100e087816 */ /* 0x001fe40000000008 */
[----:B------:R0:W-:Y:S02]  /*0ea0*/  STS [R20+0x400], R13 ;  /* 0x0004000d14007388 */ /* 0x0001e40000000800 */
[----:B0-----:R-:W-:-:S02]  /*0eb0*/  MOV R13, R9 ;  /* 0x00000009000d7202 */ /* 0x001fc40000000f00 */
[----:B------:R0:W-:Y:S04]  /*0ec0*/  STS [R20+0x600], R22 ;  /* 0x0006001614007388 */ /* 0x0001e80000000800 */
[----:B---3--:R0:W-:Y:S02]  /*0ed0*/  STS [R20+0x800], R23 ;  /* 0x0008001714007388 */ /* 0x0081e40000000800 */
.L_x_0:
[----:B------:R-:W-:Y:S01]  /*0ee0*/  LOP3.LUT R21, R8, 0xffff, RZ, 0xc0, !PT ;  /* 0x0000ffff08157812 */ /* 0x000fe200078ec0ff */
[----:B------:R-:W-:Y:S01]  /*0ef0*/  VIADD R15, R13, 0x30 ;  /* 0x000000300d0f7836 */ /* 0x000fe20000000000 */
[----:B------:R-:W-:Y:S02]  /*0f00*/  LOP3.LUT R19, R37, 0xffff, RZ, 0xc0, !PT ;  /* 0x0000ffff25137812 */ /* 0x000fe400078ec0ff */
[----:B0-----:R-:W-:Y:S01]  /*0f10*/  LOP3.LUT R22, R44, 0xffff, RZ, 0xc0, !PT ;  /* 0x0000ffff2c167812 */ /* 0x001fe200078ec0ff */
[----:B------:R-:W-:Y:S01]  /*0f20*/  IMAD R21, R21, 0xaaab, RZ ;  /* 0x0000aaab15157824 */ /* 0x000fe200078e02ff */
[----:B------:R-:W-:Y:S01]  /*0f30*/  LOP3.LUT R23, R43, 0xffff, RZ, 0xc0, !PT ;  /* 0x0000ffff2b177812 */ /* 0x000fe200078ec0ff */
        /* <DEDUP_REMOVED lines=9> */
[----:B------:R-:W-:Y:S01]  /*0fd0*/  SHF.R.U32.HI R21, RZ, 0x15, R21 ;  /* 0x00000015ff157819 */ /* 0x000fe20000011615 */
[----:B------:R-:W-:Y:S01]  /*0fe0*/  IMAD R18, R18, 0xaaab, RZ ;  /* 0x0000aaab12127824 */ /* 0x000fe200078e02ff */
[----:B------:R-:W-:Y:S01]  /*0ff0*/  SHF.R.U32.HI R19, RZ, 0x15, R19 ;  /* 0x00000015ff137819 */ /* 0x000fe20000011613 */
[----:B------:R-:W-:Y:S01]  /*1000*/  IMAD R20, R20, 0xaaab, RZ ;  /* 0x0000aaab14147824 */ /* 0x000fe200078e02ff */
[----:B------:R-:W-:-:S02]  /*1010*/  PRMT R30, R21, 0x9910, RZ ;  /* 0x00009910151e7816 */ /* 0x000fc400000000ff */
[----:B------:R-:W-:Y:S02]  /*1020*/  SHF.R.U32.HI R22, RZ, 0x15, R22 ;  /* 0x00000015ff167819 */ /* 0x000fe40000011616 */
[----:B------:R-:W-:Y:S02]  /*1030*/  SHF.R.U32.HI R23, RZ, 0x15, R23 ;  /* 0x00000015ff177819 */ /* 0x000fe40000011617 */
[----:B------:R-:W-:Y:S02]  /*1040*/  SHF.R.U32.HI R26, RZ, 0x15, R26 ;  /* 0x00000015ff1a7819 */ /* 0x000fe4000001161a */
[----:B------:R-:W-:Y:S02]  /*1050*/  SHF.R.U32.HI R27, RZ, 0x15, R27 ;  /* 0x00000015ff1b7819 */ /* 0x000fe4000001161b */
[----:B------:R-:W-:Y:S02]  /*1060*/  SHF.R.U32.HI R18, RZ, 0x15, R18 ;  /* 0x00000015ff127819 */ /* 0x000fe40000011612 */
[----:B------:R-:W-:-:S02]  /*1070*/  SHF.R.U32.HI R20, RZ, 0x15, R20 ;  /* 0x00000015ff147819 */ /* 0x000fc40000011614 */
[----:B------:R-:W-:Y:S02]  /*1080*/  PRMT R33, R19, 0x9910, RZ ;  /* 0x0000991013217816 */ /* 0x000fe400000000ff */
[----:B------:R-:W-:Y:S02]  /*1090*/  PRMT R14, R45, 0x9910, RZ ;  /* 0x000099102d0e7816 */ /* 0x000fe400000000ff */
[----:B------:R-:W-:Y:S02]  /*10a0*/  LOP3.LUT R15, R15, 0xff, RZ, 0xc0, !PT ;  /* 0x000000ff0f0f7812 */ /* 0x000fe400078ec0ff */
[----:B------:R-:W-:Y:S01]  /*10b0*/  MOV R19, R30 ;  /* 0x0000001e00137202 */ /* 0x000fe20000000f00 */
[----:B------:R-:W-:Y:S01]  /*10c0*/  VIADD R30, R13, 0x38 ;  /* 0x000000380d1e7836 */ /* 0x000fe20000000000 */
[----:B------:R-:W-:Y:S01]  /*10d0*/  PRMT R21, R22, 0x9910, RZ ;  /* 0x0000991016157816 */ /* 0x000fe200000000ff */
[----:B------:R-:W-:Y:S01]  /*10e0*/  IMAD R15, R15, 0xab, RZ ;  /* 0x000000ab0f0f7824 */ /* 0x000fe200078e02ff */
[----:B------:R-:W-:Y:S01]  /*10f0*/  PRMT R23, R23, 0x9910, RZ ;  /* 0x0000991017177816 */ /* 0x000fe200000000ff */
[--C-:B------:R-:W-:Y:S01]  /*1100*/  IMAD R19, R19, -0x90, R14.reuse ;  /* 0xffffff7013137824 */ /* 0x100fe200078e020e */
        /* <DEDUP_REMOVED lines=8> */
[----:B------:R-:W-:Y:S01]  /*1190*/  LOP3.LUT R30, R30, 0xff, RZ, 0xc0, !PT ;  /* 0x000000ff1e1e7812 */ /* 0x000fe200078ec0ff */
[--C-:B------:R-:W-:Y:S01]  /*11a0*/  IMAD R20, R31, -0x90, R14.reuse ;  /* 0xffffff701f147824 */ /* 0x100fe200078e020e */
[----:B------:R-:W-:Y:S01]  /*11b0*/  SHF.R.U32.HI R15, RZ, 0x9, R15 ;  /* 0x00000009ff0f7819 */ /* 0x000fe2000001160f */
[--C-:B------:R-:W-:Y:S01]  /*11c0*/  IMAD R22, R33, -0x90, R14.reuse ;  /* 0xffffff7021167824 */ /* 0x100fe200078e020e */
[----:B------:R-:W-:Y:S01]  /*11d0*/  MOV R32, 0x240 ;  /* 0x0000024000207802 */ /* 0x000fe20000000f00 */
[----:B------:R-:W-:Y:S01]  /*11e0*/  IMAD R14, R27, -0x90, R14 ;  /* 0xffffff701b0e7824 */ /* 0x000fe200078e020e */
[----:B------:R-:W-:Y:S01]  /*11f0*/  MOV R31, 0x240 ;  /* 0x00000240001f7802 */ /* 0x000fe20000000f00 */
[----:B------:R-:W-:Y:S01]  /*1200*/  VIADD R19, R19, 0xfffffe80 ;  /* 0xfffffe8013137836 */ /* 0x000fe20000000000 */
[----:B------:R-:W-:Y:S01]  /*1210*/  IADD3 R21, PT, PT, R21, -0x300, RZ ;  /* 0xfffffd0015157810 */ /* 0x000fe20007ffe0ff */
[----:B------:R-:W-:Y:S01]  /*1220*/  IMAD R30, R30, 0xab, RZ ;  /* 0x000000ab1e1e7824 */ /* 0x000fe200078e02ff */
[----:B------:R-:W-:Y:S01]  /*1230*/  LOP3.LUT R51, R14, 0xffff, RZ, 0xc0, !PT ;  /* 0x0000ffff0e337812 */ /* 0x000fe200078ec0ff */
[----:B------:R-:W-:Y:S01]  /*1240*/  VIADD R27, R13, 0x28 ;  /* 0x000000280d1b7836 */ /* 0x000fe20000000000 */
[----:B------:R-:W-:Y:S01]  /*1250*/  LOP3.LUT R14, R19, 0xffff, RZ, 0xc0, !PT ;  /* 0x0000ffff130e7812 */ /* 0x000fe200078ec0ff */
[----:B------:R-:W-:Y:S01]  /*1260*/  IMAD R15, R15, R32, UR9 ;  /* 0x000000090f0f7e24 */ /* 0x000fe2000f8e0220 */
[----:B------:R-:W-:Y:S01]  /*1270*/  SHF.R.U32.HI R30, RZ, 0x9, R30 ;  /* 0x00000009ff1e7819 */ /* 0x000fe2000001161e */
[----:B------:R-:W-:Y:S01]  /*1280*/  VIADD R22, R22, 0xfffff580 ;  /* 0xfffff58016167836 */ /* 0x000fe20000000000 */
[----:B------:R-:W-:Y:S01]  /*1290*/  LOP3.LUT R27, R27, 0xff, RZ, 0xc0, !PT ;  /* 0x000000ff1b1b7812 */ /* 0x000fe200078ec0ff */
[----:B------:R-:W-:Y:S01]  /*12a0*/  IMAD.IADD R19, R14, 0x1, R15 ;  /* 0x000000010e137824 */ /* 0x000fe200078e020f */
[----:B------:R-:W-:Y:S01]  /*12b0*/  IADD3 R14, PT, PT, R13, 0x20, RZ ;  /* 0x000000200d0e7810 */ /* 0x000fe20007ffe0ff */
[----:B------:R-:W-:Y:S01]  /*12c0*/  IMAD R30, R30, R31, UR9 ;  /* 0x000000091e1e7e24 */ /* 0x000fe2000f8e021f */
[----:B------:R-:W-:Y:S01]  /*12d0*/  LOP3.LUT R21, R21, 0xffff, RZ, 0xc0, !PT ;  /* 0x0000ffff15157812 */ /* 0x000fe200078ec0ff */
[----:B------:R-:W-:Y:S01]  /*12e0*/  IMAD R27, R27, 0xab, RZ ;  /* 0x000000ab1b1b7824 */ /* 0x000fe200078e02ff */
[----:B------:R-:W-:Y:S01]  /*12f0*/  LOP3.LUT R14, R14, 0xff, RZ, 0xc0, !PT ;  /* 0x000000ff0e0e7812 */ /* 0x000fe200078ec0ff */
[----:B------:R-:W-:Y:S01]  /*1300*/  VIADD R18, R18, 0xfffffa00 ;  /* 0xfffffa0012127836 */ /* 0x000fe20000000000 */
[----:B------:R-:W-:Y:S01]  /*1310*/  IADD3 R51, PT, PT, R51, R30, RZ ;  /* 0x0000001e33337210 */ /* 0x000fe20007ffe0ff */
[----:B------:R-:W-:Y:S01]  /*1320*/  IMAD.MOV.U32 R30, RZ, RZ, 0x240 ;  /* 0x00000240ff1e7424 */ /* 0x000fe200078e00ff */
[----:B------:R-:W-:Y:S01]  /*1330*/  SHF.R.U32.HI R27, RZ, 0x9, R27 ;  /* 0x00000009ff1b7819 */ /* 0x000fe2000001161b */
[----:B------:R-:W-:Y:S01]  /*1340*/  IMAD R15, R14, 0xab, RZ ;  /* 0x000000ab0e0f7824 */ /* 0x000fe200078e02ff */
[----:B------:R-:W-:-:S02]  /*1350*/  IADD3 R14, PT, PT, R13, 0x10, RZ ;  /* 0x000000100d0e7810 */ /* 0x000fc40007ffe0ff */
[----:B------:R-:W-:Y:S01]  /*1360*/  IADD3 R23, PT, PT, R23, -0x480, RZ ;  /* 0xfffffb8017177810 */ /* 0x000fe20007ffe0ff */
[----:B------:R-:W-:Y:S01]  /*1370*/  IMAD R30, R27, R30, UR9 ;  /* 0x000000091b1e7e24 */ /* 0x000fe2000f8e021e */
[----:B------:R-:W-:Y:S02]  /*1380*/  LOP3.LUT R14, R14, 0xff, RZ, 0xc0, !PT ;  /* 0x000000ff0e0e7812 */ /* 0x000fe400078ec0ff */
[----:B------:R-:W-:Y:S01]  /*1390*/  SHF.R.U32.HI R15, RZ, 0x9, R15 ;  /* 0x00000009ff0f7819 */ /* 0x000fe2000001160f */
[----:B------:R-:W-:Y:S01]  /*13a0*/  IMAD.IADD R21, R21, 0x1, R30 ;  /* 0x0000000115157824 */ /* 0x000fe200078e021e */
[----:B------:R-:W-:Y:S01]  /*13b0*/  LOP3.LUT R23, R23, 0xffff, RZ, 0xc0, !PT ;  /* 0x0000ffff17177812 */ /* 0x000fe200078ec0ff */
[----:B------:R-:W-:Y:S01]  /*13c0*/  IMAD.MOV.U32 R30, RZ, RZ, 0x240 ;  /* 0x00000240ff1e7424 */ /* 0x000fe200078e00ff */
[----:B------:R-:W-:Y:S01]  /*13d0*/  IADD3 R26, PT, PT, R26, -0x780, RZ ;  /* 0xfffff8801a1a7810 */ /* 0x000fe20007ffe0ff */
[----:B------:R-:W-:Y:S01]  /*13e0*/  IMAD R27, R14, 0xab, RZ ;  /* 0x000000ab0e1b7824 */ /* 0x000fe200078e02ff */
[----:B------:R-:W-:Y:S01]  /*13f0*/  IADD3 R20, PT, PT, R20, -0x900, RZ ;  /* 0xfffff70014147810 */ /* 0x000fe20007ffe0ff */
[----:B------:R-:W-:Y:S01]  /*1400*/  VIADD R14, R13, 0x8 ;  /* 0x000000080d0e7836 */ /* 0x000fe20000000000 */
[----:B------:R-:W-:Y:S01]  /*1410*/  LOP3.LUT R26, R26, 0xffff, RZ, 0xc0, !PT ;  /* 0x0000ffff1a1a7812 */ /* 0x000fe200078ec0ff */
[----:B------:R-:W-:Y:S01]  /*1420*/  IMAD R30, R15, R30, UR9 ;  /* 0x000000090f1e7e24 */ /* 0x000fe2000f8e021e */
[----:B------:R-:W-:-:S02]  /*1430*/  SHF.R.U32.HI R27, RZ, 0x9, R27 ;  /* 0x00000009ff1b7819 */ /* 0x000fc4000001161b */
[----:B------:R-:W-:Y:S02]  /*1440*/  LOP3.LUT R15, R14, 0xff, RZ, 0xc0, !PT ;  /* 0x000000ff0e0f7812 */ /* 0x000fe400078ec0ff */
[----:B------:R-:W-:Y:S01]  /*1450*/  IADD3 R23, PT, PT, R23, R30, RZ ;  /* 0x0000001e17177210 */ /* 0x000fe20007ffe0ff */
[----:B------:R-:W-:Y:S01]  /*1460*/  IMAD.MOV.U32 R30, RZ, RZ, 0x240 ;  /* 0x00000240ff1e7424 */ /* 0x000fe200078e00ff */
[----:B------:R-:W-:Y:S01]  /*1470*/  LOP3.LUT R14, R13, 0xff, RZ, 0xc0, !PT ;  /* 0x000000ff0d0e7812 */ /* 0x000fe200078ec0ff */
[----:B------:R-:W-:Y:S01]  /*1480*/  IMAD R15, R15, 0xab, RZ ;  /* 0x000000ab0f0f7824 */ /* 0x000fe200078e02ff */
[----:B------:R-:W-:Y:S01]  /*1490*/  LOP3.LUT R20, R20, 0xffff, RZ, 0xc0, !PT ;  /* 0x0000ffff14147812 */ /* 0x000fe200078ec0ff */
[----:B------:R-:W-:Y:S01]  /*14a0*/  IMAD R27, R27, R30, UR9 ;  /* 0x000000091b1b7e24 */ /* 0x000fe2000f8e021e */
[----:B------:R-:W-:Y:S01]  /*14b0*/  LOP3.LUT R53, R22, 0xffff, RZ, 0xc0, !PT ;  /* 0x0000ffff16357812 */ /* 0x000fe200078ec0ff */
[----:B------:R-:W-:Y:S01]  /*14c0*/  IMAD R14, R14, 0xab, RZ ;  /* 0x000000ab0e0e7824 */ /* 0x000fe200078e02ff */
[----:B------:R-:W-:Y:S01]  /*14d0*/  SHF.R.U32.HI R15, RZ, 0x9, R15 ;  /* 0x00000009ff0f7819 */ /* 0x000fe2000001160f */
[----:B------:R-:W-:Y:S01]  /*14e0*/  IMAD.IADD R31, R26, 0x1, R27 ;  /* 0x000000011a1f7824 */ /* 0x000fe200078e021b */
[----:B------:R-:W-:-:S02]  /*14f0*/  MOV R27, 0x240 ;  /* 0x00000240001b7802 */ /* 0x000fc40000000f00 */
[----:B------:R-:W-:Y:S02]  /*1500*/  SHF.R.U32.HI R14, RZ, 0x9, R14 ;  /* 0x00000009ff0e7819 */ /* 0x000fe4000001160e */
[----:B------:R-:W-:-:S03]  /*1510*/  LOP3.LUT R18, R18, 0xffff, RZ, 0xc0, !PT ;  /* 0x0000ffff12127812 */ /* 0x000fc600078ec0ff */
[----:B------:R-:W-:Y:S02]  /*1520*/  IMAD R26, R14, R27, UR9 ;  /* 0x000000090e1a7e24 */ /* 0x000fe4000f8e021b */
[----:B------:R-:W-:Y:S02]  /*1530*/  IMAD R27, R15, R30, UR9 ;  /* 0x000000090f1b7e24 */ /* 0x000fe4000f8e021e */
[----:B------:R-:W-:Y:S01]  /*1540*/  VIADD R30, R13, 0x18 ;  /* 0x000000180d1e7836 */ /* 0x000fe20000000000 */
[----:B------:R-:W0:Y:S01]  /*1550*/  LDC.64 R14, c[0x0][0x388] ;  /* 0x0000e200ff0e7b82 */ /* 0x000e220000000a00 */
[----:B------:R-:W-:Y:S01]  /*1560*/  IMAD.IADD R53, R53, 0x1, R26 ;  /* 0x0000000135357824 */ /* 0x000fe200078e021a */
[----:B------:R-:W-:Y:S02]  /*1570*/  IADD3 R33, PT, PT, R20, R27, RZ ;  /* 0x0000001b14217210 */ /* 0x000fe40007ffe0ff */
[----:B------:R-:W-:Y:S02]  /*1580*/  LOP3.LUT R30, R30, 0xff, RZ, 0xc0, !PT ;  /* 0x000000ff1e1e7812 */ /* 0x000fe400078ec0ff */
[----:B------:R-:W-:-:S03]  /*1590*/  MOV R27, 0x240 ;  /* 0x00000240001b7802 */ /* 0x000fc60000000f00 */
[----:B------:R-:W-:-:S05]  /*15a0*/  IMAD R30, R30, 0xab, RZ ;  /* 0x000000ab1e1e7824 */ /* 0x000fca00078e02ff */
[----:B------:R-:W-:-:S05]  /*15b0*/  SHF.R.U32.HI R30, RZ, 0x9, R30 ;  /* 0x00000009ff1e7819 */ /* 0x000fca000001161e */
[----:B------:R-:W-:-:S05]  /*15c0*/  IMAD R27, R30, R27, UR9 ;  /* 0x000000091e1b7e24 */ /* 0x000fca000f8e021b */
[----:B------:R-:W-:Y:S01]  /*15d0*/  IADD3 R27, PT, PT, R18, R27, RZ ;  /* 0x0000001b121b7210 */ /* 0x000fe20007ffe0ff */
[----:B0-----:R-:W-:-:S04]  /*15e0*/  IMAD.WIDE.U32 R52, R53, 0x4, R14 ;  /* 0x0000000435347825 */ /* 0x001fc800078e000e */
[--C-:B------:R-:W-:Y:S02]  /*15f0*/  IMAD.WIDE.U32 R32, R33, 0x4, R14.reuse ;  /* 0x0000000421207825 */ /* 0x100fe400078e000e */
[----:B------:R-:W2:Y:S02]  /*1600*/  LDG.E.CONSTANT R52, desc[UR12][R52.64] ;  /* 0x0000000c34347981 */ /* 0x000ea4000c1e9900 */
[--C-:B------:R-:W-:Y:S02]  /*1610*/  IMAD.WIDE.U32 R30, R31, 0x4, R14.reuse ;  /* 0x000000041f1e7825 */ /* 0x100fe400078e000e */
[----:B------:R-:W3:Y:S02]  /*1620*/  LDG.E.CONSTANT R32, desc[UR12][R32.64] ;  /* 0x0000000c20207981 */ /* 0x000ee4000c1e9900 */
[--C-:B------:R-:W-:Y:S02]  /*1630*/  IMAD.WIDE.U32 R26, R27, 0x4, R14.reuse ;  /* 0x000000041b1a7825 */ /* 0x100fe400078e000e */
[----:B------:R-:W4:Y:S02]  /*1640*/  LDG.E.CONSTANT R30, desc[UR12][R30.64] ;  /* 0x0000000c1e1e7981 */ /* 0x000f24000c1e9900 */
[----:B------:R-:W-:-:S02]  /*1650*/  IMAD.WIDE.U32 R22, R23, 0x4, R14 ;  /* 0x0000000417167825 */ /* 0x000fc400078e000e */
[----:B------:R-:W5:Y:S02]  /*1660*/  LDG.E.CONSTANT R26, desc[UR12][R26.64] ;  /* 0x0000000c1a1a7981 */ /* 0x000f64000c1e9900 */
[--C-:B------:R-:W-:Y:S02]  /*1670*/  IMAD.WIDE.U32 R20, R21, 0x4, R14.reuse ;  /* 0x0000000415147825 */ /* 0x100fe400078e000e */
[----:B------:R-:W5:Y:S02]  /*1680*/  LDG.E.CONSTANT R22, desc[UR12][R22.64] ;  /* 0x0000000c16167981 */ /* 0x000f64000c1e9900 */
[--C-:B------:R-:W-:Y:S02]  /*1690*/  IMAD.WIDE.U32 R18, R19, 0x4, R14.reuse ;  /* 0x0000000413127825 */ /* 0x100fe400078e000e */
[----:B------:R-:W5:Y:S02]  /*16a0*/  LDG.E.CONSTANT R20, desc[UR12][R20.64] ;  /* 0x0000000c14147981 */ /* 0x000f64000c1e9900 */
[----:B------:R-:W-:-:S02]  /*16b0*/  IMAD.WIDE.U32 R14, R51, 0x4, R14 ;  /* 0x00000004330e7825 */ /* 0x000fc400078e000e */
[----:B------:R-:W5:Y:S04]  /*16c0*/  LDG.E.CONSTANT R18, desc[UR12][R18.64] ;  /* 0x0000000c12127981 */ /* 0x000f68000c1e9900 */
[----:B------:R-:W5:Y:S01]  /*16d0*/  LDG.E.CONSTANT R14, desc[UR12][R14.64] ;  /* 0x0000000c0e0e7981 */ /* 0x000f62000c1e9900 */
[----:B------:R-:W-:Y:S01]  /*16e0*/  VIADD R45, R45, 0xc00 ;  /* 0x00000c002d2d7836 */ /* 0x000fe20000000000 */
[----:B------:R-:W-:Y:S01]  /*16f0*/  IADD3 R7, PT, PT, R7, 0x400, RZ ;  /* 0x0000040007077810 */ /* 0x000fe20007ffe0ff */
        /* <DEDUP_REMOVED lines=8> */
[----:B--2---:R1:W-:Y:S04]  /*1780*/  STS [R11+UR6+-0x800], R52 ;  /* 0xfff800340b007988 */ /* 0x0043e80008000806 */
[----:B---3--:R1:W-:Y:S04]  /*1790*/  STS [R11+UR6+-0x600], R32 ;  /* 0xfffa00200b007988 */ /* 0x0083e80008000806 */
[----:B----4-:R1:W-:Y:S04]  /*17a0*/  STS [R11+UR6+-0x400], R30 ;  /* 0xfffc001e0b007988 */ /* 0x0103e80008000806 */
[----:B-----5:R1:W-:Y:S04]  /*17b0*/  STS [R11+UR6+-0x200], R26 ;  /* 0xfffe001a0b007988 */ /* 0x0203e80008000806 */
[----:B------:R1:W-:Y:S04]  /*17c0*/  STS [R11+UR6], R22 ;  /* 0x000000160b007988 */ /* 0x0003e80008000806 */
[----:B------:R1:W-:Y:S04]  /*17d0*/  STS [R11+UR6+0x200], R20 ;  /* 0x000200140b007988 */ /* 0x0003e80008000806 */
[----:B------:R1:W-:Y:S04]  /*17e0*/  STS [R11+UR6+0x400], R18 ;  /* 0x000400120b007988 */ /* 0x0003e80008000806 */
[----:B------:R1:W-:Y:S01]  /*17f0*/  STS [R11+UR6+0x600], R14 ;  /* 0x0006000e0b007988 */ /* 0x0003e20008000806 */
[----:B------:R-:W-:-:S04]  /*1800*/  UIADD3 UR6, UPT, UPT, UR6, 0x1000, URZ ;  /* 0x0000100006067890 */ /* 0x000fc8000fffe0ff */
[----:B------:R-:W-:-:S09]  /*1810*/  UISETP.NE.AND UP0, UPT, UR6, 0x3800, UPT ;  /* 0x000038000600788c */ /* 0x000fd2000bf05270 */
[----:B-1----:R-:W-:Y:S05]  /*1820*/  BRA.U UP0, `(.L_x_0) ;  /* 0xfffffff500ac7547 */ /* 0x002fea000b83ffff */
[----:B------:R-:W0:Y:S08]  /*1830*/  S2UR UR9, SR_CgaCtaId ;  /* 0x00000000000979c3 */ /* 0x000e300000008800 */
[----:B------:R-:W-:Y:S06]  /*1840*/  BAR.SYNC.DEFER_BLOCKING 0x0 ;  /* 0x0000000000007b1d */ /* 0x000fec0000010000 */
[----:B------:R-:W-:-:S02]  /*1850*/  UMOV UR6, 0x400 ;  /* 0x0000040000067882 */ /* 0x000fc40000000000 */
[----:B------:R-:W-:Y:S02]  /*1860*/  UIADD3 UR11, UPT, UPT, UR6, 0xa00, URZ ;  /* 0x00000a00060b7890 */ /* 0x000fe4000fffe0ff */
[----:B0-----:R-:W-:Y:S02]  /*1870*/  ULEA UR10, UR9, UR6, 0x18 ;  /* 0x00000006090a7291 */ /* 0x001fe4000f8ec0ff */
[----:B------:R-:W-:Y:S01]  /*1880*/  ULEA UR11, UR9, UR11, 0x18 ;  /* 0x0000000b090b7291 */ /* 0x000fe2000f8ec0ff */
[----:B------:R-:W-:-:S11]  /*1890*/  UMOV UR6, URZ ;  /* 0x000000ff00067c82 */ /* 0x000fd60008000000 */
.L_x_1:
[----:B------:R-:W-:Y:S01]  /*18a0*/  LEA R8, R9, UR6, 0x6 ;  /* 0x0000000609087c11 */ /* 0x000fe2000f8e30ff */
[----:B------:R-:W-:Y:S01]  /*18b0*/  IMAD.U32 R7, RZ, RZ, UR6 ;  /* 0x00000006ff077e24 */ /* 0x000fe2000f8e00ff */
[----:B------:R-:W-:-:S03]  /*18c0*/  UIADD3 UR6, UPT, UPT, UR6, 0x1, URZ ;  /* 0x0000000106067890 */ /* 0x000fc6000fffe0ff */
[----:B------:R-:W-:Y:S01]  /*18d0*/  IMAD R7, R7, 0x50, R10 ;  /* 0x0000005007077824 */ /* 0x000fe200078e020a */
[----:B------:R-:W-:Y:S01]  /*18e0*/  UISETP.NE.AND UP0, UPT, UR6, 0x8, UPT ;  /* 0x000000080600788c */ /* 0x000fe2000bf05270 */
[----:B------:R-:W-:-:S03]  /*18f0*/  IMAD R8, R8, 0x6, RZ ;  /* 0x0000000608087824 */ /* 0x000fc600078e02ff */
[----:B------:R-:W-:Y:S02]  /*1900*/  LEA R7, R7, UR10, 0x2 ;  /* 0x0000000a07077c11 */ /* 0x000fe4000f8e10ff */
[----:B------:R-:W-:-:S03]  /*1910*/  LEA R8, R8, UR11, 0x2 ;  /* 0x0000000b08087c11 */ /* 0x000fc6000f8e10ff */
[----:B------:R-:W-:Y:S04]  /*1920*/  LDS R37, [R7] ;  /* 0x0000000007257984 */ /* 0x000fe80000000800 */
[----:B------:R-:W0:Y:S04]  /*1930*/  LDS.64 R18, [R8] ;  /* 0x0000000008127984 */ /* 0x000e280000000a00 */
[----:B------:R-:W1:Y:S04]  /*1940*/  LDS R13, [R7+0x10] ;  /* 0x00001000070d7984 */ /* 0x000e680000000800 */
[----:B------:R-:W2:Y:S04]  /*1950*/  LDS.64 R38, [R8+0xc0] ;  /* 0x0000c00008267984 */ /* 0x000ea80000000a00 */
[----:B------:R-:W3:Y:S04]  /*1960*/  LDS R14, [R7+0x20] ;  /* 0x00002000070e7984 */ /* 0x000ee80000000800 */
[----:B------:R-:W4:Y:S04]  /*1970*/  LDS.64 R22, [R8+0x240] ;  /* 0x0002400008167984 */ /* 0x000f280000000a00 */
[----:B------:R-:W5:Y:S04]  /*1980*/  LDS.64 R44, [R8+0x180] ;  /* 0x00018000082c7984 */ /* 0x000f680000000a00 */
[----:B------:R-:W5:Y:S04]  /*1990*/  LDS.64 R26, [R8+0x300] ;  /* 0x00030000081a7984 */ /* 0x000f680000000a00 */
[----:B------:R-:W5:Y:S04]  /*19a0*/  LDS.64 R32, [R8+0x3c0] ;  /* 0x0003c00008207984 */ /* 0x000f680000000a00 */
[----:B------:R-:W5:Y:S04]  /*19b0*/  LDS.64 R30, [R8+0x480] ;  /* 0x00048000081e7984 */ /* 0x000f680000000a00 */
[----:B------:R-:W5:Y:S01]  /*19c0*/  LDS.64 R20, [R8+0x540] ;  /* 0x0005400008147984 */ /* 0x000f620000000a00 */
[----:B0-----:R-:W-:Y:S01]  /*19d0*/  FFMA R46, R37, R18, R46 ;  /* 0x00000012252e7223 */ /* 0x001fe2000000002e */
[----:B-1----:R-:W-:-:S03]  /*19e0*/  FFMA R15, R18, R13, R17 ;  /* 0x0000000d120f7223 */ /* 0x002fc60000000011 */
[----:B------:R-:W-:Y:S01]  /*19f0*/  FFMA R17, R13, R19, R46 ;  /* 0x000000130d117223 */ /* 0x000fe2000000002e */
[----:B--2---:R-:W-:Y:S01]  /*1a00*/  FFMA R18, R37, R38, R41 ;  /* 0x0000002625127223 */ /* 0x004fe20000000029 */
[----:B------:R-:W-:Y:S01]  /*1a10*/  FFMA R38, R38, R13, R49 ;  /* 0x0000000d26267223 */ /* 0x000fe20000000031 */
[C---:B---3--:R-:W-:Y:S02]  /*1a20*/  FFMA R15, R14.reuse, R19, R15 ;  /* 0x000000130e0f7223 */ /* 0x048fe4000000000f */
[-C--:B------:R-:W-:Y:S01]  /*1a30*/  FFMA R19, R13, R39.reuse, R18 ;  /* 0x000000270d137223 */ /* 0x080fe20000000012 */
[C---:B------:R-:W-:Y:S01]  /*1a40*/  FFMA R39, R14.reuse, R39, R38 ;  /* 0x000000270e277223 */ /* 0x040fe20000000026 */
[-C--:B----4-:R-:W-:Y:S01]  /*1a50*/  FFMA R18, R37, R22.reuse, R47 ;  /* 0x0000001625127223 */ /* 0x090fe2000000002f */
[----:B------:R-:W-:Y:S01]  /*1a60*/  FFMA R47, R13, R22, R50 ;  /* 0x000000160d2f7223 */ /* 0x000fe20000000032 */
[----:B------:R-:W-:Y:S01]  /*1a70*/  LDS R38, [R7+0xb0] ;  /* 0x0000b00007267984 */ /* 0x000fe20000000800 */
[-C--:B-----5:R-:W-:Y:S01]  /*1a80*/  FFMA R48, R37, R44.reuse, R48 ;  /* 0x0000002c25307223 */ /* 0x0a0fe20000000030 */
[C---:B------:R-:W-:Y:S01]  /*1a90*/  FFMA R25, R13.reuse, R44, R25 ;  /* 0x0000002c0d197223 */ /* 0x040fe20000000019 */
[CC--:B------:R-:W-:Y:S01]  /*1aa0*/  FFMA R43, R13.reuse, R23.reuse, R18 ;  /* 0x000000170d2b7223 */ /* 0x0c0fe20000000012 */
[C---:B------:R-:W-:Y:S01]  /*1ab0*/  FFMA R47, R14.reuse, R23, R47 ;  /* 0x000000170e2f7223 */ /* 0x040fe2000000002f */
[-C--:B------:R-:W-:Y:S01]  /*1ac0*/  FFMA R41, R13, R45.reuse, R48 ;  /* 0x0000002d0d297223 */ /* 0x080fe20000000030 */
[-C--:B------:R-:W-:Y:S01]  /*1ad0*/  FFMA R42, R37, R26.reuse, R24 ;  /* 0x0000001a252a7223 */ /* 0x080fe20000000018 */
[C---:B------:R-:W-:Y:S01]  /*1ae0*/  FFMA R51, R13.reuse, R26, R40 ;  /* 0x0000001a0d337223 */ /* 0x040fe20000000028 */
[C---:B------:R-:W-:Y:S01]  /*1af0*/  FFMA R45, R14.reuse, R45, R25 ;  /* 0x0000002d0e2d7223 */ /* 0x040fe20000000019 */
[----:B------:R-:W-:Y:S01]  /*1b00*/  LDS R18, [R7+0x30] ;  /* 0x0000300007127984 */ /* 0x000fe20000000800 */
[-C--:B------:R-:W-:Y:S01]  /*1b10*/  FFMA R49, R13, R27.reuse, R42 ;  /* 0x0000001b0d317223 */ /* 0x080fe2000000002a */
[C---:B------:R-:W-:Y:S01]  /*1b20*/  FFMA R51, R14.reuse, R27, R51 ;  /* 0x0000001b0e337223 */ /* 0x040fe20000000033 */
[-C--:B------:R-:W-:Y:S01]  /*1b30*/  FFMA R46, R37, R32.reuse, R28 ;  /* 0x00000020252e7223 */ /* 0x080fe2000000001c */
[----:B------:R-:W0:Y:S01]  /*1b40*/  LDS.64 R22, [R8+0x8] ;  /* 0x0000080008167984 */ /* 0x000e220000000a00 */
[----:B------:R-:W-:Y:S01]  /*1b50*/  FFMA R53, R13, R32, R34 ;  /* 0x000000200d357223 */ /* 0x000fe20000000022 */
[-C--:B------:R-:W-:Y:S01]  /*1b60*/  FFMA R32, R37, R30.reuse, R29 ;  /* 0x0000001e25207223 */ /* 0x080fe2000000001d */
[----:B------:R-:W-:Y:S01]  /*1b70*/  FFMA R42, R13, R30, R36 ;  /* 0x0000001e0d2a7223 */ /* 0x000fe20000000024 */
[----:B------:R-:W1:Y:S01]  /*1b80*/  LDS.64 R24, [R8+0xc8] ;  /* 0x0000c80008187984 */ /* 0x000e620000000a00 */
[CC--:B------:R-:W-:Y:S01]  /*1b90*/  FFMA R50, R14.reuse, R33.reuse, R53 ;  /* 0x000000210e327223 */ /* 0x0c0fe20000000035 */
[-C--:B------:R-:W-:Y:S01]  /*1ba0*/  FFMA R44, R37, R20.reuse, R35 ;  /* 0x00000014252c7223 */ /* 0x080fe20000000023 */
[C---:B------:R-:W-:Y:S01]  /*1bb0*/  FFMA R46, R13.reuse, R33, R46 ;  /* 0x000000210d2e7223 */ /* 0x040fe2000000002e */
[----:B------:R-:W2:Y:S01]  /*1bc0*/  LDS.64 R26, [R8+0x188] ;  /* 0x00018800081a7984 */ /* 0x000ea20000000a00 */
[CC--:B------:R-:W-:Y:S01]  /*1bd0*/  FFMA R53, R13.reuse, R31.reuse, R32 ;  /* 0x0000001f0d357223 */ /* 0x0c0fe20000000020 */
[C---:B------:R-:W-:Y:S01]  /*1be0*/  FFMA R42, R14.reuse, R31, R42 ;  /* 0x0000001f0e2a7223 */ /* 0x040fe2000000002a */
[C---:B------:R-:W-:Y:S01]  /*1bf0*/  FFMA R52, R13.reuse, R20, R16 ;  /* 0x000000140d347223 */ /* 0x040fe20000000010 */
[----:B------:R-:W3:Y:S03]  /*1c00*/  LDS R40, [R7+0xa0] ;  /* 0x0000a00007287984 */ /* 0x000ee60000000800 */
[-C--:B------:R-:W-:Y:S01]  /*1c10*/  FFMA R52, R14, R21.reuse, R52 ;  /* 0x000000150e347223 */ /* 0x080fe20000000034 */
[----:B------:R-:W4:Y:S04]  /*1c20*/  LDS.64 R28, [R8+0x248] ;  /* 0x00024800081c7984 */ /* 0x000f280000000a00 */
[----:B------:R-:W5:Y:S04]  /*1c30*/  LDS.64 R34, [R8+0x488] ;  /* 0x0004880008227984 */ /* 0x000f680000000a00 */
[----:B------:R-:W5:Y:S04]  /*1c40*/  LDS.64 R30, [R8+0x308] ;  /* 0x00030800081e7984 */ /* 0x000f680000000a00 */
[----:B------:R-:W5:Y:S04]  /*1c50*/  LDS.64 R32, [R8+0x3c8] ;  /* 0x0003c80008207984 */ /* 0x000f680000000a00 */
[----:B------:R-:W5:Y:S01]  /*1c60*/  LDS.64 R36, [R8+0x548] ;  /* 0x0005480008247984 */ /* 0x000f620000000a00 */
[----:B0-----:R-:W-:Y:S01]  /*1c70*/  FFMA R55, R22, R18, R15 ;  /* 0x0000001216377223 */ /* 0x001fe2000000000f */
[----:B------:R-:W-:Y:S01]  /*1c80*/  FFMA R15, R13, R21, R44 ;  /* 0x000000150d0f7223 */ /* 0x000fe2000000002c */
[C---:B------:R-:W-:Y:S01]  /*1c90*/  FFMA R17, R14.reuse, R22, R17 ;  /* 0x000000160e117223 */ /* 0x040fe20000000011 */
[----:B------:R-:W0:Y:S01]  /*1ca0*/  LDS.64 R20, [R8+0xd0] ;  /* 0x0000d00008147984 */ /* 0x000e220000000a00 */
[----:B-1----:R-:W-:Y:S01]  /*1cb0*/  FFMA R19, R14, R24, R19 ;  /* 0x000000180e137223 */ /* 0x002fe20000000013 */
[----:B------:R-:W-:Y:S01]  /*1cc0*/  FFMA R39, R24, R18, R39 ;  /* 0x0000001218277223 */ /* 0x000fe20000000027 */
[----:B------:R-:W-:Y:S01]  /*1cd0*/  FFMA R48, R38, R23, R55 ;  /* 0x0000001726307223 */ /* 0x000fe20000000037 */
[----:B------:R-:W1:Y:S01]  /*1ce0*/  LDS R13, [R7+0xc0] ;  /* 0x0000c000070d7984 */ /* 0x000e620000000800 */
[-C--:B--2---:R-:W-:Y:S01]  /*1cf0*/  FFMA R16, R14, R26.reuse, R41 ;  /* 0x0000001a0e107223 */ /* 0x084fe20000000029 */
[----:B------:R-:W-:Y:S01]  /*1d00*/  FFMA R45, R18, R26, R45 ;  /* 0x0000001a122d7223 */ /* 0x000fe2000000002d */
[-C--:B------:R-:W-:Y:S01]  /*1d10*/  FFMA R54, R38, R25.reuse, R39 ;  /* 0x0000001926367223 */ /* 0x080fe20000000027 */
[C---:B---3--:R-:W-:Y:S01]  /*1d20*/  FFMA R41, R40.reuse, R25, R19 ;  /* 0x0000001928297223 */ /* 0x048fe20000000013 */
[C---:B------:R-:W-:Y:S01]  /*1d30*/  FFMA R44, R40.reuse, R23, R17 ;  /* 0x00000017282c7223 */ /* 0x040fe20000000011 */
[-C--:B------:R-:W-:Y:S01]  /*1d40*/  FFMA R39, R40, R27.reuse, R16 ;  /* 0x0000001b28277223 */ /* 0x080fe20000000010 */
[----:B------:R-:W2:Y:S01]  /*1d50*/  LDS.64 R22, [R8+0x250] ;  /* 0x0002500008167984 */ /* 0x000ea20000000a00 */
[-C--:B----4-:R-:W-:Y:S01]  /*1d60*/  FFMA R19, R14, R28.reuse, R43 ;  /* 0x0000001c0e137223 */ /* 0x090fe2000000002b */
[----:B------:R-:W-:Y:S01]  /*1d70*/  FFMA R47, R18, R28, R47 ;  /* 0x0000001c122f7223 */ /* 0x000fe2000000002f */
[----:B------:R-:W-:Y:S01]  /*1d80*/  FFMA R45, R38, R27, R45 ;  /* 0x0000001b262d7223 */ /* 0x000fe2000000002d */
[----:B------:R-:W3:Y:S01]  /*1d90*/  LDS.64 R16, [R8+0x10] ;  /* 0x0000100008107984 */ /* 0x000ee20000000a00 */
[-C--:B-----5:R-:W-:Y:S01]  /*1da0*/  FFMA R28, R14, R34.reuse, R53 ;  /* 0x000000220e1c7223 */ /* 0x0a0fe20000000035 */
[----:B------:R-:W-:Y:S01]  /*1db0*/  FFMA R34, R18, R34, R42 ;  /* 0x0000002212227223 */ /* 0x000fe2000000002a */
[-C--:B------:R-:W-:Y:S01]  /*1dc0*/  FFMA R53, R40, R29.reuse, R19 ;  /* 0x0000001d28357223 */ /* 0x080fe20000000013 */
[----:B------:R-:W4:Y:S01]  /*1dd0*/  LDS.64 R24, [R8+0x190] ;  /* 0x0001900008187984 */ /* 0x000f220000000a00 */
[-C--:B------:R-:W-:Y:S01]  /*1de0*/  FFMA R51, R18, R30.reuse, R51 ;  /* 0x0000001e12337223 */ /* 0x080fe20000000033 */
[----:B------:R-:W-:Y:S01]  /*1df0*/  FFMA R49, R14, R30, R49 ;  /* 0x0000001e0e317223 */ /* 0x000fe20000000031 */
[----:B------:R-:W-:Y:S01]  /*1e00*/  FFMA R47, R38, R29, R47 ;  /* 0x0000001d262f7223 */ /* 0x000fe2000000002f */
[----:B------:R-:W5:Y:S01]  /*1e10*/  LDS.64 R42, [R8+0x310] ;  /* 0x00031000082a7984 */ /* 0x000f620000000a00 */
[-C--:B------:R-:W-:Y:S01]  /*1e20*/  FFMA R46, R14, R32.reuse, R46 ;  /* 0x000000200e2e7223 */ /* 0x080fe2000000002e */
[----:B------:R-:W-:Y:S01]  /*1e30*/  FFMA R50, R18, R32, R50 ;  /* 0x0000002012327223 */ /* 0x000fe20000000032 */
[----:B------:R-:W-:Y:S01]  /*1e40*/  FFMA R51, R38, R31, R51 ;  /* 0x0000001f26337223 */ /* 0x000fe20000000033 */
[----:B------:R-:W5:Y:S01]  /*1e50*/  LDS.64 R26, [R8+0x3d0] ;  /* 0x0003d000081a7984 */ /* 0x000f620000000a00 */
[-C--:B------:R-:W-:Y:S01]  /*1e60*/  FFMA R52, R18, R36.reuse, R52 ;  /* 0x0000002412347223 */ /* 0x080fe20000000034 */
[----:B------:R-:W-:Y:S01]  /*1e70*/  FFMA R32, R14, R36, R15 ;  /* 0x000000240e207223 */ /* 0x000fe2000000000f */
[-C--:B------:R-:W-:Y:S01]  /*1e80*/  FFMA R29, R40, R35.reuse, R28 ;  /* 0x00000023281d7223 */ /* 0x080fe2000000001c */
[----:B------:R-:W5:Y:S01]  /*1e90*/  LDS.64 R18, [R8+0x490] ;  /* 0x0004900008127984 */ /* 0x000f620000000a00 */
[----:B------:R-:W-:Y:S01]  /*1ea0*/  FFMA R36, R38, R35, R34 ;  /* 0x0000002326247223 */ /* 0x000fe20000000022 */
[-C--:B------:R-:W-:Y:S01]  /*1eb0*/  FFMA R35, R40, R37.reuse, R32 ;  /* 0x0000002528237223 */ /* 0x080fe20000000020 */
[C---:B------:R-:W-:Y:S01]  /*1ec0*/  FFMA R52, R38.reuse, R37, R52 ;  /* 0x0000002526347223 */ /* 0x040fe20000000034 */
[----:B------:R0:W5:Y:S04]  /*1ed0*/  LDS.64 R14, [R8+0x550] ;  /* 0x00055000080e7984 */ /* 0x0001680000000a00 */
[----:B------:R1:W5:Y:S01]  /*1ee0*/  LDS R30, [R7+0xd0] ;  /* 0x0000d000071e7984 */ /* 0x0003620000000800 */
[----:B0-----:R-:W-:Y:S01]  /*1ef0*/  FFMA R8, R38, R20, R41 ;  /* 0x0000001426087223 */ /* 0x001fe20000000029 */
[----:B-1----:R-:W-:-:S03]  /*1f00*/  FFMA R54, R20, R13, R54 ;  /* 0x0000000d14367223 */ /* 0x002fc60000000036 */
[C---:B------:R-:W-:Y:S01]  /*1f10*/  FFMA R41, R13.reuse, R21, R8 ;  /* 0x000000150d297223 */ /* 0x040fe20000000008 */
[C---:B------:R-:W-:Y:S01]  /*1f20*/  FFMA R7, R40.reuse, R31, R49 ;  /* 0x0000001f28077223 */ /* 0x040fe20000000031 */
[-C--:B------:R-:W-:Y:S01]  /*1f30*/  FFMA R31, R40, R33.reuse, R46 ;  /* 0x00000021281f7223 */ /* 0x080fe2000000002e */
[C---:B------:R-:W-:Y:S01]  /*1f40*/  FFMA R33, R38.reuse, R33, R50 ;  /* 0x0000002126217223 */ /* 0x040fe20000000032 */
[-C--:B--2---:R-:W-:Y:S01]  /*1f50*/  FFMA R8, R38, R22.reuse, R53 ;  /* 0x0000001626087223 */ /* 0x084fe20000000035 */
[C---:B------:R-:W-:Y:S01]  /*1f60*/  FFMA R22, R13.reuse, R22, R47 ;  /* 0x000000160d167223 */ /* 0x040fe2000000002f */
[----:B---3--:R-:W-:Y:S02]  /*1f70*/  FFMA R37, R16, R13, R48 ;  /* 0x0000000d10257223 */ /* 0x008fe40000000030 */
[C---:B------:R-:W-:Y:S01]  /*1f80*/  FFMA R47, R13.reuse, R23, R8 ;  /* 0x000000170d2f7223 */ /* 0x040fe20000000008 */
[C---:B------:R-:W-:Y:S01]  /*1f90*/  FFMA R44, R38.reuse, R16, R44 ;  /* 0x00000010262c7223 */ /* 0x040fe2000000002c */
[-C--:B----4-:R-:W-:Y:S01]  /*1fa0*/  FFMA R48, R38, R24.reuse, R39 ;  /* 0x0000001826307223 */ /* 0x090fe20000000027 */
[----:B------:R-:W-:-:S02]  /*1fb0*/  FFMA R45, R13, R24, R45 ;  /* 0x000000180d2d7223 */ /* 0x000fc4000000002d */
[C---:B------:R-:W-:Y:S01]  /*1fc0*/  FFMA R46, R13.reuse, R17, R44 ;  /* 0x000000110d2e7223 */ /* 0x040fe2000000002c */
[CC--:B-----5:R-:W-:Y:S01]  /*1fd0*/  FFMA R24, R38.reuse, R42.reuse, R7 ;  /* 0x0000002a26187223 */ /* 0x0e0fe20000000007 */
[C---:B------:R-:W-:Y:S01]  /*1fe0*/  FFMA R51, R13.reuse, R42, R51 ;  /* 0x0000002a0d337223 */ /* 0x040fe20000000033 */
[C---:B------:R-:W-:Y:S01]  /*1ff0*/  FFMA R48, R13.reuse, R25, R48 ;  /* 0x000000190d307223 */ /* 0x040fe20000000030 */
[CC--:B------:R-:W-:Y:S01]  /*2000*/  FFMA R28, R38.reuse, R26.reuse, R31 ;  /* 0x0000001a261c7223 */ /* 0x0c0fe2000000001f */
[C---:B------:R-:W-:Y:S01]  /*2010*/  FFMA R33, R13.reuse, R26, R33 ;  /* 0x0000001a0d217223 */ /* 0x040fe20000000021 */
[C---:B------:R-:W-:Y:S01]  /*2020*/  FFMA R24, R13.reuse, R43, R24 ;  /* 0x0000002b0d187223 */ /* 0x040fe20000000018 */
[CC--:B------:R-:W-:Y:S01]  /*2030*/  FFMA R8, R38.reuse, R18.reuse, R29 ;  /* 0x0000001226087223 */ /* 0x0c0fe2000000001d */
[C---:B------:R-:W-:Y:S01]  /*2040*/  FFMA R7, R13.reuse, R18, R36 ;  /* 0x000000120d077223 */ /* 0x040fe20000000024 */
[C---:B------:R-:W-:Y:S01]  /*2050*/  FFMA R28, R13.reuse, R27, R28 ;  /* 0x0000001b0d1c7223 */ /* 0x040fe2000000001c */
[-C--:B------:R-:W-:Y:S01]  /*2060*/  FFMA R38, R38, R14.reuse, R35 ;  /* 0x0000000e26267223 */ /* 0x080fe20000000023 */
[C---:B------:R-:W-:Y:S01]  /*2070*/  FFMA R52, R13.reuse, R14, R52 ;  /* 0x0000000e0d347223 */ /* 0x040fe20000000034 */
        /* <DEDUP_REMOVED lines=8> */
[-C--:B------:R-:W-:Y:S01]  /*2100*/  FFMA R35, R13, R15.reuse, R38 ;  /* 0x0000000f0d237223 */ /* 0x080fe20000000026 */
[----:B------:R-:W-:Y:S01]  /*2110*/  FFMA R16, R30, R15, R52 ;  /* 0x0000000f1e107223 */ /* 0x000fe20000000034 */
[----:B------:R-:W-:Y:S06]  /*2120*/  BRA.U UP0, `(.L_x_1) ;  /* 0xfffffff500dc7547 */ /* 0x000fec000b83ffff */
[----:B------:R-:W-:-:S04]  /*2130*/  UIADD3 UR5, UPT, UPT, UR5, 0x1, URZ ;  /* 0x0000000105057890 */ /* 0x000fc8000fffe0ff */
[----:B------:R-:W-:-:S09]  /*2140*/  UISETP.NE.AND UP0, UPT, UR5, 0x3, UPT ;  /* 0x000000030500788c */ /* 0x000fd2000bf05270 */
[----:B------:R-:W-:Y:S05]  /*2150*/  BRA.U UP0, `(.L_x_2) ;  /* 0xffffffe900507547 */ /* 0x000fea000b83ffff */
[----:B------:R-:W-:-:S04]  /*2160*/  UIADD3 UR4, UPT, UPT, UR4, 0x1, URZ ;  /* 0x0000000104047890 */ /* 0x000fc8000fffe0ff */
[----:B------:R-:W-:-:S09]  /*2170*/  UISETP.NE.AND UP0, UPT, UR4, 0x4, UPT ;  /* 0x000000040400788c */ /* 0x000fd2000bf05270 */
[----:B------:R-:W-:Y:S05]  /*2180*/  BRA.U UP0, `(.L_x_3) ;  /* 0xffffffe900387547 */ /* 0x000fea000b83ffff */
[----:B------:R-:W0:Y:S01]  /*2190*/  S2R R0, SR_TID.X ;  /* 0x0000000000007919 */ /* 0x000e220000002100 */
[----:B------:R-:W1:Y:S01]  /*21a0*/  LDC.64 R2, c[0x0][0x390] ;  /* 0x0000e400ff027b82 */ /* 0x000e620000000a00 */
[----:B------:R-:W-:Y:S02]  /*21b0*/  MOV R6, UR7 ;  /* 0x0000000700067c02 */ /* 0x000fe40008000f00 */
[----:B0-----:R-:W-:Y:S02]  /*21c0*/  LOP3.LUT R4, R0, 0x3, RZ, 0xc0, !PT ;  /* 0x0000000300047812 */ /* 0x001fe400078ec0ff */
[----:B------:R-:W-:-:S03]  /*21d0*/  SHF.R.U32.HI R0, RZ, 0x2, R0 ;  /* 0x00000002ff007819 */ /* 0x000fc60000011600 */
[----:B------:R-:W-:Y:S01]  /*21e0*/  IMAD R9, R9, 0x6200, R4 ;  /* 0x0000620009097824 */ /* 0x000fe200078e0204 */
[----:B------:R-:W-:Y:S01]  /*21f0*/  LOP3.LUT R0, R0, 0x3, RZ, 0xc0, !PT ;  /* 0x0000000300007812 */ /* 0x000fe200078ec0ff */
[----:B------:R-:W-:Y:S02]  /*2200*/  IMAD.U32 R4, RZ, RZ, UR8 ;  /* 0x00000008ff047e24 */ /* 0x000fe4000f8e00ff */
[----:B------:R-:W-:-:S05]  /*2210*/  IMAD R9, R6, 0x1c0, R9 ;  /* 0x000001c006097824 */ /* 0x000fca00078e0209 */
[----:B------:R-:W-:-:S05]  /*2220*/  LEA R9, R4, R9, 0x2 ;  /* 0x0000000904097211 */ /* 0x000fca00078e10ff */
[----:B------:R-:W-:-:S04]  /*2230*/  IMAD R9, R0, 0x70, R9 ;  /* 0x0000007000097824 */ /* 0x000fc800078e0209 */
[----:B-1----:R-:W-:-:S05]  /*2240*/  IMAD.WIDE.U32 R2, R9, 0x4, R2 ;  /* 0x0000000409027825 */ /* 0x002fca00078e0002 */
[----:B------:R-:W-:Y:S04]  /*2250*/  STG.E desc[UR12][R2.64], R46 ;  /* 0x0000002e02007986 */ /* 0x000fe8000c10190c */
        /* <DEDUP_REMOVED lines=14> */
[----:B------:R-:W-:Y:S01]  /*2340*/  STG.E desc[UR12][R2.64+0x157e0], R16 ;  /* 0x0157e01002007986 */ /* 0x000fe2000c10190c */
[----:B------:R-:W-:Y:S05]  /*2350*/  EXIT ;  /* 0x000000000000794d */ /* 0x000fea0003800000 */
.L_x_4:
[----:B------:R-:W-:-:S00]  /*2360*/  BRA `(.L_x_4) ;  /* 0xfffffffc00fc7947 */ /* 0x000fc0000383ffff */
[----:B------:R-:W-:-:S00]  /*2370*/  NOP ;  /* 0x0000000000007918 */ /* 0x000fc00000000000 */
        /* <DEDUP_REMOVED lines=8> */
.L_x_5:


//--------------------- .nv.shared.candidate7     --------------------------
	.section	.nv.shared.candidate7,"aw",@nobits
	.sectionflags	@""
	.align	4
.nv.shared.candidate7:
	.zero		15872


//--------------------- .nv.shared.reserved.0     --------------------------
	.section	.nv.shared.reserved.0,"aw",@nobits
	.weak		__nv_reservedSMEM_offset_0_alias
	.size		__nv_reservedSMEM_offset_0_alias, 0, 64
	.other		__nv_reservedSMEM_offset_0_alias,@"STO_CUDA_RESERVED_SHARED STV_DEFAULT"
__nv_reservedSMEM_offset_0_alias:
	.zero		0
	.zero		64


//--------------------- .nv.constant0.candidate7  --------------------------
	.section	.nv.constant0.candidate7,"a",@progbits
	.sectionflags	@""
	.align	4
.nv.constant0.candidate7:
	.zero		920


//--------------------- SYMBOLS --------------------------

	.type		.nv.reservedSmem.offset0,@object
	.size		.nv.reservedSmem.offset0,0x4
	.type		.nv.reservedSmem.cap,@object
	.size		.nv.reservedSmem.cap,0x4
